	.target	sm_90a

	.elftype	@"ET_EXEC"


//--------------------- .note.nv.tkinfo           --------------------------
	.section	.note.nv.tkinfo,"",@"SHT_NOTE"
	.sectionflags	@"SHF_NOTE_NV_TKINFO"
	.tkinfo
        /*0018*/ 	.word	0x00000002
        /*0030*/ 	.string	""
        /*0030*/ 	.string	"ptxas"
        /*0030*/ 	.string	"Cuda compilation tools, release 13.0, V13.0.88"
        /*0030*/ 	.string	"Build cuda_13.0.r13.0/compiler.36424714_0"
        /*0030*/ 	.string	"-v  -suppress-debug-info  -lineinfo  -arch sm_90a "



//--------------------- .note.nv.cuinfo           --------------------------
	.section	.note.nv.cuinfo,"",@"SHT_NOTE"
	.sectionflags	@"SHF_NOTE_NV_CUINFO"
        /*0018*/ 	.short	0x0002
        /*001a*/ 	.short	0x005a
        /*001c*/ 	.short	0x0082
	.zero		2


//--------------------- .nv.info                  --------------------------
	.section	.nv.info,"",@"SHT_CUDA_INFO"
	.align	4


	//----- nvinfo : EIATTR_REGCOUNT
	.align		4
        /*0000*/ 	.byte	0x04, 0x2f
        /*0002*/ 	.short	(.L_1 - .L_0)
	.align		4
.L_0:
        /*0004*/ 	.word	index@(matmul_kernel)
        /*0008*/ 	.word	0x00000080


	//----- nvinfo : EIATTR_FRAME_SIZE
	.align		4
.L_1:
        /*000c*/ 	.byte	0x04, 0x11
        /*000e*/ 	.short	(.L_3 - .L_2)
	.align		4
.L_2:
        /*0010*/ 	.word	index@(matmul_kernel)
        /*0014*/ 	.word	0x00000000


	//----- nvinfo : EIATTR_MIN_STACK_SIZE
	.align		4
.L_3:
        /*0018*/ 	.byte	0x04, 0x12
        /*001a*/ 	.short	(.L_5 - .L_4)
	.align		4
.L_4:
        /*001c*/ 	.word	index@(matmul_kernel)
        /*0020*/ 	.word	0x00000000
.L_5:


//--------------------- .nv.compat                --------------------------
	.section	.nv.compat,"",@"SHT_CUDA_COMPAT_INFO"
	.align	4
        /*0000*/ 	.byte	0x02, 0x09, 0x01, 0x00, 0x02, 0x02, 0x04, 0x00, 0x02, 0x05, 0x05, 0x00, 0x03, 0x07, 0x01, 0x01
        /*0010*/ 	.byte	0x02, 0x03, 0x00, 0x00, 0x02, 0x06, 0x01, 0x00, 0x04, 0x0b, 0x08, 0x00, 0x00, 0x00, 0x00, 0x00
        /*0020*/ 	.byte	0x00, 0x00, 0x00, 0x00


//--------------------- .nv.info.matmul_kernel    --------------------------
	.section	.nv.info.matmul_kernel,"",@"SHT_CUDA_INFO"
	.sectionflags	@""
	.align	4


	//----- nvinfo : EIATTR_CUDA_API_VERSION
	.align		4
        /*0000*/ 	.byte	0x04, 0x37
        /*0002*/ 	.short	(.L_7 - .L_6)
.L_6:
        /*0004*/ 	.word	0x00000082


	//----- nvinfo : EIATTR_KPARAM_INFO
	.align		4
.L_7:
        /*0008*/ 	.byte	0x04, 0x17
        /*000a*/ 	.short	(.L_9 - .L_8)
.L_8:
        /*000c*/ 	.word	0x00000000
        /*0010*/ 	.short	0x000d
        /*0012*/ 	.short	0x0048
        /*0014*/ 	.byte	0x00, 0xf4, 0x21, 0x00


	//----- nvinfo : EIATTR_KPARAM_INFO
	.align		4
.L_9:
        /*0018*/ 	.byte	0x04, 0x17
        /*001a*/ 	.short	(.L_11 - .L_10)
.L_10:
        /*001c*/ 	.word	0x00000000
        /*0020*/ 	.short	0x000c
        /*0022*/ 	.short	0x0040
        /*0024*/ 	.byte	0x00, 0xf4, 0x21, 0x00


	//----- nvinfo : EIATTR_KPARAM_INFO
	.align		4
.L_11:
        /*0028*/ 	.byte	0x04, 0x17
        /*002a*/ 	.short	(.L_13 - .L_12)
.L_12:
        /*002c*/ 	.word	0x00000000
        /*0030*/ 	.short	0x000b
        /*0032*/ 	.short	0x0038
        /*0034*/ 	.byte	0x00, 0xf0, 0x11, 0x00


	//----- nvinfo : EIATTR_KPARAM_INFO
	.align		4
.L_13:
        /*0038*/ 	.byte	0x04, 0x17
        /*003a*/ 	.short	(.L_15 - .L_14)
.L_14:
        /*003c*/ 	.word	0x00000000
        /*0040*/ 	.short	0x000a
        /*0042*/ 	.short	0x0034
        /*0044*/ 	.byte	0x00, 0xf0, 0x11, 0x00


	//----- nvinfo : EIATTR_KPARAM_INFO
	.align		4
.L_15:
        /*0048*/ 	.byte	0x04, 0x17
        /*004a*/ 	.short	(.L_17 - .L_16)
.L_16:
        /*004c*/ 	.word	0x00000000
        /*0050*/ 	.short	0x0009
        /*0052*/ 	.short	0x0030
        /*0054*/ 	.byte	0x00, 0xf0, 0x11, 0x00


	//----- nvinfo : EIATTR_KPARAM_INFO
	.align		4
.L_17:
        /*0058*/ 	.byte	0x04, 0x17
        /*005a*/ 	.short	(.L_19 - .L_18)
.L_18:
        /*005c*/ 	.word	0x00000000
        /*0060*/ 	.short	0x0008
        /*0062*/ 	.short	0x002c
        /*0064*/ 	.byte	0x00, 0xf0, 0x11, 0x00


	//----- nvinfo : EIATTR_KPARAM_INFO
	.align		4
.L_19:
        /*0068*/ 	.byte	0x04, 0x17
        /*006a*/ 	.short	(.L_21 - .L_20)
.L_20:
        /*006c*/ 	.word	0x00000000
        /*0070*/ 	.short	0x0007
        /*0072*/ 	.short	0x0028
        /*0074*/ 	.byte	0x00, 0xf0, 0x11, 0x00


	//----- nvinfo : EIATTR_KPARAM_INFO
	.align		4
.L_21:
        /*0078*/ 	.byte	0x04, 0x17
        /*007a*/ 	.short	(.L_23 - .L_22)
.L_22:
        /*007c*/ 	.word	0x00000000
        /*0080*/ 	.short	0x0006
        /*0082*/ 	.short	0x0024
        /*0084*/ 	.byte	0x00, 0xf0, 0x11, 0x00


	//----- nvinfo : EIATTR_KPARAM_INFO
	.align		4
.L_23:
        /*0088*/ 	.byte	0x04, 0x17
        /*008a*/ 	.short	(.L_25 - .L_24)
.L_24:
        /*008c*/ 	.word	0x00000000
        /*0090*/ 	.short	0x0005
        /*0092*/ 	.short	0x0020
        /*0094*/ 	.byte	0x00, 0xf0, 0x11, 0x00


	//----- nvinfo : EIATTR_KPARAM_INFO
	.align		4
.L_25:
        /*0098*/ 	.byte	0x04, 0x17
        /*009a*/ 	.short	(.L_27 - .L_26)
.L_26:
        /*009c*/ 	.word	0x00000000
        /*00a0*/ 	.short	0x0004
        /*00a2*/ 	.short	0x001c
        /*00a4*/ 	.byte	0x00, 0xf0, 0x11, 0x00


	//----- nvinfo : EIATTR_KPARAM_INFO
	.align		4
.L_27:
        /*00a8*/ 	.byte	0x04, 0x17
        /*00aa*/ 	.short	(.L_29 - .L_28)
.L_28:
        /*00ac*/ 	.word	0x00000000
        /*00b0*/ 	.short	0x0003
        /*00b2*/ 	.short	0x0018
        /*00b4*/ 	.byte	0x00, 0xf0, 0x11, 0x00


	//----- nvinfo : EIATTR_KPARAM_INFO
	.align		4
.L_29:
        /*00b8*/ 	.byte	0x04, 0x17
        /*00ba*/ 	.short	(.L_31 - .L_30)
.L_30:
        /*00bc*/ 	.word	0x00000000
        /*00c0*/ 	.short	0x0002
        /*00c2*/ 	.short	0x0010
        /*00c4*/ 	.byte	0x00, 0xf4, 0x21, 0x00


	//----- nvinfo : EIATTR_KPARAM_INFO
	.align		4
.L_31:
        /*00c8*/ 	.byte	0x04, 0x17
        /*00ca*/ 	.short	(.L_33 - .L_32)
.L_32:
        /*00cc*/ 	.word	0x00000000
        /*00d0*/ 	.short	0x0001
        /*00d2*/ 	.short	0x0008
        /*00d4*/ 	.byte	0x00, 0xf4, 0x21, 0x00


	//----- nvinfo : EIATTR_KPARAM_INFO
	.align		4
.L_33:
        /*00d8*/ 	.byte	0x04, 0x17
        /*00da*/ 	.short	(.L_35 - .L_34)
.L_34:
        /*00dc*/ 	.word	0x00000000
        /*00e0*/ 	.short	0x0000
        /*00e2*/ 	.short	0x0000
        /*00e4*/ 	.byte	0x00, 0xf4, 0x21, 0x00


	//----- nvinfo : EIATTR_SPARSE_MMA_MASK
	.align		4
.L_35:
        /*00e8*/ 	.byte	0x03, 0x50
        /*00ea*/ 	.short	0x0000


	//----- nvinfo : EIATTR_MAXREG_COUNT
	.align		4
        /*00ec*/ 	.byte	0x03, 0x1b
        /*00ee*/ 	.short	0x0080


	//----- nvinfo : EIATTR_NUM_BARRIERS
	.align		4
        /*00f0*/ 	.byte	0x02, 0x4c
        /*00f2*/ 	.byte	0x01
	.zero		1


	//----- nvinfo : EIATTR_MERCURY_ISA_VERSION
	.align		4
        /*00f4*/ 	.byte	0x03, 0x5f
        /*00f6*/ 	.short	0x0101


	//----- nvinfo : EIATTR_EXIT_INSTR_OFFSETS
	.align		4
        /*00f8*/ 	.byte	0x04, 0x1c
        /*00fa*/ 	.short	(.L_37 - .L_36)


	//   ....[0]....
.L_36:
        /*00fc*/ 	.word	0x000032d0


	//   ....[1]....
        /*0100*/ 	.word	0x000032f0


	//----- nvinfo : EIATTR_REQNTID
	.align		4
.L_37:
        /*0104*/ 	.byte	0x04, 0x10
        /*0106*/ 	.short	(.L_39 - .L_38)
.L_38:
        /*0108*/ 	.word	0x00000200
        /*010c*/ 	.word	0x00000001
        /*0110*/ 	.word	0x00000001


	//----- nvinfo : EIATTR_CBANK_PARAM_SIZE
	.align		4
.L_39:
        /*0114*/ 	.byte	0x03, 0x19
        /*0116*/ 	.short	0x0050


	//----- nvinfo : EIATTR_PARAM_CBANK
	.align		4
        /*0118*/ 	.byte	0x04, 0x0a
        /*011a*/ 	.short	(.L_41 - .L_40)
	.align		4
.L_40:
        /*011c*/ 	.word	index@(.nv.constant0.matmul_kernel)
        /*0120*/ 	.short	0x0210
        /*0122*/ 	.short	0x0050


	//----- nvinfo : EIATTR_SW_WAR
	.align		4
.L_41:
        /*0124*/ 	.byte	0x04, 0x36
        /*0126*/ 	.short	(.L_43 - .L_42)
.L_42:
        /*0128*/ 	.word	0x00000008
.L_43:


//--------------------- .nv.callgraph             --------------------------
	.section	.nv.callgraph,"",@"SHT_CUDA_CALLGRAPH"
	.align	4
	.sectionentsize	8
	.align		4
        /*0000*/ 	.word	0x00000000
	.align		4
        /*0004*/ 	.word	0xffffffff
	.align		4
        /*0008*/ 	.word	0x00000000
	.align		4
        /*000c*/ 	.word	0xfffffffe
	.align		4
        /*0010*/ 	.word	0x00000000
	.align		4
        /*0014*/ 	.word	0xfffffffd
	.align		4
        /*0018*/ 	.word	0x00000000
	.align		4
        /*001c*/ 	.word	0xfffffffc


//--------------------- .text.matmul_kernel       --------------------------
	.section	.text.matmul_kernel,"ax",@progbits
	.align	128
        .global         matmul_kernel
        .type           matmul_kernel,@function
        .size           matmul_kernel,(.L_x_3 - matmul_kernel)
        .other          matmul_kernel,@"STO_CUDA_ENTRY STV_DEFAULT"
matmul_kernel:
.text.matmul_kernel:
[----:B------:R-:W0:Y:S08]  /*0000*/  LDC R1, c[0x0][0x28] ;  /* 0x00000a00ff017b82 */ /* 0x000e300000000800 */
[----:B------:R-:W1:Y:S01]  /*0010*/  LDC.64 R10, c[0x0][0x228] ;  /* 0x00008a00ff0a7b82 */ /* 0x000e620000000a00 */
[----:B------:R-:W2:Y:S01]  /*0020*/  S2R R5, SR_CTAID.X ;  /* 0x0000000000057919 */ /* 0x000ea20000002500 */
[----:B------:R-:W-:Y:S01]  /*0030*/  UMOV UR4, 0x400 ;  /* 0x0000040000047882 */ /* 0x000fe20000000000 */
[----:B------:R-:W-:Y:S01]  /*0040*/  ULDC.64 UR16, c[0x0][0x208] ;  /* 0x0000820000107ab9 */ /* 0x000fe20000000a00 */
[----:B------:R-:W-:-:S02]  /*0050*/  CS2R R24, SRZ ;  /* 0x0000000000187805 */ /* 0x000fc4000001ff00 */
[----:B------:R-:W-:Y:S02]  /*0060*/  CS2R R26, SRZ ;  /* 0x00000000001a7805 */ /* 0x000fe4000001ff00 */
[----:B------:R-:W-:Y:S02]  /*0070*/  CS2R R28, SRZ ;  /* 0x00000000001c7805 */ /* 0x000fe4000001ff00 */
[----:B------:R-:W-:Y:S01]  /*0080*/  CS2R R30, SRZ ;  /* 0x00000000001e7805 */ /* 0x000fe2000001ff00 */
[----:B------:R-:W3:Y:S01]  /*0090*/  LDC R91, c[0x0][0x230] ;  /* 0x00008c00ff5b7b82 */ /* 0x000ee20000000800 */
[----:B------:R-:W-:Y:S02]  /*00a0*/  CS2R R32, SRZ ;  /* 0x0000000000207805 */ /* 0x000fe4000001ff00 */
[----:B------:R-:W-:Y:S02]  /*00b0*/  CS2R R34, SRZ ;  /* 0x0000000000227805 */ /* 0x000fe4000001ff00 */
[----:B------:R-:W-:-:S02]  /*00c0*/  CS2R R36, SRZ ;  /* 0x0000000000247805 */ /* 0x000fc4000001ff00 */
[----:B------:R-:W-:Y:S01]  /*00d0*/  CS2R R38, SRZ ;  /* 0x0000000000267805 */ /* 0x000fe2000001ff00 */
[----:B------:R-:W4:Y:S01]  /*00e0*/  S2UR UR12, SR_CgaCtaId ;  /* 0x00000000000c79c3 */ /* 0x000f220000008800 */
[----:B-1----:R-:W-:-:S05]  /*00f0*/  VIADD R0, R11, 0x7f ;  /* 0x0000007f0b007836 */ /* 0x002fca0000000000 */
[----:B------:R-:W-:Y:S01]  /*0100*/  SHF.R.S32.HI R3, RZ, 0x1f, R0 ;  /* 0x0000001fff037819 */ /* 0x000fe20000011400 */
[----:B---3--:R-:W-:-:S03]  /*0110*/  VIADD R91, R91, 0x3f ;  /* 0x0000003f5b5b7836 */ /* 0x008fc60000000000 */
[----:B------:R-:W-:Y:S02]  /*0120*/  LEA.HI R3, R3, R0, RZ, 0x7 ;  /* 0x0000000003037211 */ /* 0x000fe400078f38ff */
[----:B--2---:R-:W-:Y:S02]  /*0130*/  IABS R8, R5 ;  /* 0x0000000500087213 */ /* 0x004fe40000000000 */
[----:B------:R-:W-:Y:S01]  /*0140*/  SHF.R.S32.HI R3, RZ, 0x7, R3 ;  /* 0x00000007ff037819 */ /* 0x000fe20000011403 */
[----:B----4-:R-:W-:-:S04]  /*0150*/  ULEA UR12, UR12, UR4, 0x18 ;  /* 0x000000040c0c7291 */ /* 0x010fc8000f8ec03f */
[----:B------:R-:W-:-:S05]  /*0160*/  IMAD.SHL.U32 R4, R3, 0x8, RZ ;  /* 0x0000000803047824 */ /* 0x000fca00078e00ff */
[-C--:B------:R-:W-:Y:S02]  /*0170*/  IABS R7, R4.reuse ;  /* 0x0000000400077213 */ /* 0x080fe40000000000 */
[----:B------:R-:W-:Y:S02]  /*0180*/  IABS R12, R4 ;  /* 0x00000004000c7213 */ /* 0x000fe40000000000 */
[----:B------:R-:W1:Y:S08]  /*0190*/  I2F.RP R0, R7 ;  /* 0x0000000700007306 */ /* 0x000e700000209400 */
[----:B-1----:R-:W1:Y:S02]  /*01a0*/  MUFU.RCP R0, R0 ;  /* 0x0000000000007308 */ /* 0x002e640000001000 */
[----:B-1----:R-:W-:-:S02]  /*01b0*/  VIADD R2, R0, 0xffffffe ;  /* 0x0ffffffe00027836 */ /* 0x002fc40000000000 */
[----:B------:R-:W-:-:S04]  /*01c0*/  IMAD.MOV R0, RZ, RZ, -R12 ;  /* 0x000000ffff007224 */ /* 0x000fc800078e0a0c */
[----:B------:R1:W2:Y:S02]  /*01d0*/  F2I.FTZ.U32.TRUNC.NTZ R3, R2 ;  /* 0x0000000200037305 */ /* 0x0002a4000021f000 */
[----:B-1----:R-:W-:Y:S02]  /*01e0*/  IMAD.MOV.U32 R2, RZ, RZ, RZ ;  /* 0x000000ffff027224 */ /* 0x002fe400078e00ff */
[----:B--2---:R-:W-:-:S04]  /*01f0*/  IMAD.MOV R6, RZ, RZ, -R3 ;  /* 0x000000ffff067224 */ /* 0x004fc800078e0a03 */
[----:B------:R-:W-:Y:S02]  /*0200*/  IMAD R9, R6, R7, RZ ;  /* 0x0000000706097224 */ /* 0x000fe400078e02ff */
[----:B------:R-:W-:Y:S02]  /*0210*/  IMAD.MOV.U32 R6, RZ, RZ, R8 ;  /* 0x000000ffff067224 */ /* 0x000fe400078e0008 */
[----:B------:R-:W-:-:S06]  /*0220*/  IMAD.HI.U32 R3, R3, R9, R2 ;  /* 0x0000000903037227 */ /* 0x000fcc00078e0002 */
[----:B------:R-:W-:-:S04]  /*0230*/  IMAD.HI.U32 R3, R3, R6, RZ ;  /* 0x0000000603037227 */ /* 0x000fc800078e00ff */
[----:B------:R-:W-:-:S05]  /*0240*/  IMAD R0, R3, R0, R6 ;  /* 0x0000000003007224 */ /* 0x000fca00078e0206 */
[----:B------:R-:W-:-:S13]  /*0250*/  ISETP.GT.U32.AND P1, PT, R7, R0, PT ;  /* 0x000000000700720c */ /* 0x000fda0003f24070 */
[----:B------:R-:W-:Y:S02]  /*0260*/  @!P1 IMAD.IADD R0, R0, 0x1, -R7 ;  /* 0x0000000100009824 */ /* 0x000fe400078e0a07 */
[----:B------:R-:W-:Y:S01]  /*0270*/  @!P1 VIADD R3, R3, 0x1 ;  /* 0x0000000103039836 */ /* 0x000fe20000000000 */
[----:B------:R-:W-:Y:S02]  /*0280*/  ISETP.NE.AND P1, PT, R4, RZ, PT ;  /* 0x000000ff0400720c */ /* 0x000fe40003f25270 */
[----:B------:R-:W-:Y:S02]  /*0290*/  ISETP.GE.U32.AND P0, PT, R0, R7, PT ;  /* 0x000000070000720c */ /* 0x000fe40003f06070 */
[----:B------:R-:W-:-:S04]  /*02a0*/  LOP3.LUT R0, R5, R4, RZ, 0x3c, !PT ;  /* 0x0000000405007212 */ /* 0x000fc800078e3cff */
[----:B------:R-:W-:Y:S01]  /*02b0*/  ISETP.GE.AND P2, PT, R0, RZ, PT ;  /* 0x000000ff0000720c */ /* 0x000fe20003f46270 */
[----:B------:R-:W-:-:S06]  /*02c0*/  VIADD R0, R10, 0x3f ;  /* 0x0000003f0a007836 */ /* 0x000fcc0000000000 */
[----:B------:R-:W-:-:S04]  /*02d0*/  @P0 VIADD R3, R3, 0x1 ;  /* 0x0000000103030836 */ /* 0x000fc80000000000 */
[----:B------:R-:W-:Y:S01]  /*02e0*/  IMAD.MOV.U32 R2, RZ, RZ, R3 ;  /* 0x000000ffff027224 */ /* 0x000fe200078e0003 */
[----:B------:R-:W-:-:S03]  /*02f0*/  SHF.R.S32.HI R3, RZ, 0x1f, R0 ;  /* 0x0000001fff037819 */ /* 0x000fc60000011400 */
[----:B------:R-:W-:Y:S01]  /*0300*/  @!P2 IMAD.MOV R2, RZ, RZ, -R2 ;  /* 0x000000ffff02a224 */ /* 0x000fe200078e0a02 */
[----:B------:R-:W-:Y:S02]  /*0310*/  @!P1 LOP3.LUT R2, RZ, R4, RZ, 0x33, !PT ;  /* 0x00000004ff029212 */ /* 0x000fe400078e33ff */
[----:B------:R-:W-:-:S03]  /*0320*/  LEA.HI R3, R3, R0, RZ, 0x6 ;  /* 0x0000000003037211 */ /* 0x000fc600078f30ff */
[----:B------:R-:W-:Y:S02]  /*0330*/  IMAD.SHL.U32 R12, R2, 0x8, RZ ;  /* 0x00000008020c7824 */ /* 0x000fe400078e00ff */
[----:B------:R-:W-:-:S03]  /*0340*/  IMAD.MOV R2, RZ, RZ, -R2 ;  /* 0x000000ffff027224 */ /* 0x000fc600078e0a02 */
[----:B------:R-:W-:Y:S01]  /*0350*/  LEA.HI.SX32 R3, R3, -R12, 0x1a ;  /* 0x8000000c03037211 */ /* 0x000fe200078fd2ff */
[----:B------:R-:W-:Y:S02]  /*0360*/  IMAD R14, R4, R2, R5 ;  /* 0x00000002040e7224 */ /* 0x000fe400078e0205 */
[----:B------:R-:W-:Y:S01]  /*0370*/  IMAD.MOV.U32 R2, RZ, RZ, RZ ;  /* 0x000000ffff027224 */ /* 0x000fe200078e00ff */
[----:B------:R-:W-:-:S04]  /*0380*/  VIMNMX R13, R3, 0x8, PT ;  /* 0x00000008030d7848 */ /* 0x000fc80003fe0100 */
[-C--:B------:R-:W-:Y:S02]  /*0390*/  IABS R6, R13.reuse ;  /* 0x0000000d00067213 */ /* 0x080fe40000000000 */
[----:B------:R-:W-:Y:S02]  /*03a0*/  IABS R4, R13 ;  /* 0x0000000d00047213 */ /* 0x000fe40000000000 */
[----:B------:R-:W1:Y:S08]  /*03b0*/  I2F.RP R0, R6 ;  /* 0x0000000600007306 */ /* 0x000e700000209400 */
[----:B-1----:R-:W1:Y:S02]  /*03c0*/  MUFU.RCP R0, R0 ;  /* 0x0000000000007308 */ /* 0x002e640000001000 */
[----:B-1----:R-:W-:-:S02]  /*03d0*/  VIADD R3, R0, 0xffffffe ;  /* 0x0ffffffe00037836 */ /* 0x002fc40000000000 */
[----:B------:R-:W1:Y:S04]  /*03e0*/  S2R R0, SR_TID.X ;  /* 0x0000000000007919 */ /* 0x000e680000002100 */
[----:B------:R-:W2:Y:S02]  /*03f0*/  F2I.FTZ.U32.TRUNC.NTZ R3, R3 ;  /* 0x0000000300037305 */ /* 0x000ea4000021f000 */
[----:B--2---:R-:W-:-:S04]  /*0400*/  IMAD.MOV R7, RZ, RZ, -R3 ;  /* 0x000000ffff077224 */ /* 0x004fc800078e0a03 */
[----:B------:R-:W-:Y:S01]  /*0410*/  IMAD.MOV.U32 R5, RZ, RZ, R7 ;  /* 0x000000ffff057224 */ /* 0x000fe200078e0007 */
[----:B------:R-:W-:-:S03]  /*0420*/  IABS R7, R14 ;  /* 0x0000000e00077213 */ /* 0x000fc60000000000 */
[----:B------:R-:W-:-:S04]  /*0430*/  IMAD R5, R5, R6, RZ ;  /* 0x0000000605057224 */ /* 0x000fc800078e02ff */
[----:B------:R-:W-:Y:S01]  /*0440*/  IMAD.HI.U32 R2, R3, R5, R2 ;  /* 0x0000000503027227 */ /* 0x000fe200078e0002 */
[--C-:B-1----:R-:W-:Y:S02]  /*0450*/  SHF.R.S32.HI R5, RZ, 0x5, R0.reuse ;  /* 0x00000005ff057819 */ /* 0x102fe40000011400 */
[----:B------:R-:W-:Y:S01]  /*0460*/  SHF.R.U32.HI R21, RZ, 0x6, R0 ;  /* 0x00000006ff157819 */ /* 0x000fe20000011600 */
[----:B------:R-:W-:Y:S01]  /*0470*/  IMAD.MOV R3, RZ, RZ, -R4 ;  /* 0x000000ffff037224 */ /* 0x000fe200078e0a04 */
[----:B------:R-:W-:Y:S01]  /*0480*/  SGXT R5, R5, 0x1 ;  /* 0x000000010505781a */ /* 0x000fe20000000200 */
[----:B------:R-:W-:Y:S01]  /*0490*/  IMAD.HI.U32 R2, R2, R7, RZ ;  /* 0x0000000702027227 */ /* 0x000fe200078e00ff */
[----:B------:R-:W-:Y:S02]  /*04a0*/  SGXT.U32 R21, R21, 0x3 ;  /* 0x000000031515781a */ /* 0x000fe40000000000 */
[----:B------:R-:W-:Y:S01]  /*04b0*/  LOP3.LUT R20, R0, 0x3f, RZ, 0xc0, !PT ;  /* 0x0000003f00147812 */ /* 0x000fe200078ec0ff */
[----:B------:R-:W-:Y:S01]  /*04c0*/  IMAD R3, R2, R3, R7 ;  /* 0x0000000302037224 */ /* 0x000fe200078e0207 */
[C---:B------:R-:W-:Y:S01]  /*04d0*/  LEA.HI R16, R0.reuse, 0x8, RZ, 0x1a ;  /* 0x0000000800107811 */ /* 0x040fe200078fd0ff */
[C---:B------:R-:W-:Y:S01]  /*04e0*/  IMAD.SHL.U32 R7, R0.reuse, 0x4, RZ ;  /* 0x0000000400077824 */ /* 0x040fe200078e00ff */
[----:B------:R-:W-:-:S02]  /*04f0*/  LEA.HI R17, R0, 0x18, RZ, 0x1a ;  /* 0x0000001800117811 */ /* 0x000fc400078fd0ff */
[----:B------:R-:W-:Y:S02]  /*0500*/  ISETP.GT.U32.AND P1, PT, R6, R3, PT ;  /* 0x000000030600720c */ /* 0x000fe40003f24070 */
[C---:B------:R-:W-:Y:S02]  /*0510*/  LEA.HI R18, R0.reuse, 0x28, RZ, 0x1a ;  /* 0x0000002800127811 */ /* 0x040fe400078fd0ff */
[----:B------:R-:W-:-:S09]  /*0520*/  LEA.HI R19, R0, 0x38, RZ, 0x1a ;  /* 0x0000003800137811 */ /* 0x000fd200078fd0ff */
[----:B------:R-:W-:Y:S02]  /*0530*/  @!P1 IMAD.IADD R3, R3, 0x1, -R6 ;  /* 0x0000000103039824 */ /* 0x000fe400078e0a06 */
[----:B------:R-:W-:Y:S01]  /*0540*/  @!P1 VIADD R2, R2, 0x1 ;  /* 0x0000000102029836 */ /* 0x000fe20000000000 */
[----:B------:R-:W-:Y:S02]  /*0550*/  ISETP.NE.AND P1, PT, R13, RZ, PT ;  /* 0x000000ff0d00720c */ /* 0x000fe40003f25270 */
[----:B------:R-:W-:Y:S02]  /*0560*/  ISETP.GE.U32.AND P0, PT, R3, R6, PT ;  /* 0x000000060300720c */ /* 0x000fe40003f06070 */
[----:B------:R-:W-:-:S04]  /*0570*/  LOP3.LUT R3, R14, R13, RZ, 0x3c, !PT ;  /* 0x0000000d0e037212 */ /* 0x000fc800078e3cff */
[----:B------:R-:W-:Y:S01]  /*0580*/  ISETP.GE.AND P2, PT, R3, RZ, PT ;  /* 0x000000ff0300720c */ /* 0x000fe20003f46270 */
[----:B------:R-:W-:-:S05]  /*0590*/  IMAD.SHL.U32 R3, R0, 0x100, RZ ;  /* 0x0000010000037824 */ /* 0x000fca00078e00ff */
[----:B------:R-:W-:Y:S01]  /*05a0*/  LOP3.LUT R6, R3, 0x1800, RZ, 0xc0, !PT ;  /* 0x0000180003067812 */ /* 0x000fe200078ec0ff */
[----:B------:R-:W-:Y:S01]  /*05b0*/  @P0 VIADD R2, R2, 0x1 ;  /* 0x0000000102020836 */ /* 0x000fe20000000000 */
[----:B------:R-:W-:Y:S02]  /*05c0*/  ISETP.GE.AND P0, PT, R91, 0x40, PT ;  /* 0x000000405b00780c */ /* 0x000fe40003f06270 */
[----:B------:R-:W-:Y:S01]  /*05d0*/  LOP3.LUT R3, R0, 0x180, RZ, 0xc0, !PT ;  /* 0x0000018000037812 */ /* 0x000fe200078ec0ff */
[----:B------:R-:W-:Y:S01]  /*05e0*/  IMAD.MOV.U32 R4, RZ, RZ, R2 ;  /* 0x000000ffff047224 */ /* 0x000fe200078e0002 */
[----:B------:R-:W-:Y:S01]  /*05f0*/  LOP3.LUT R9, R6, 0x1fc, R7, 0xf8, !PT ;  /* 0x000001fc06097812 */ /* 0x000fe200078ef807 */
[----:B------:R-:W-:Y:S01]  /*0600*/  IMAD.SHL.U32 R2, R0, 0x20, RZ ;  /* 0x0000002000027824 */ /* 0x000fe200078e00ff */
[----:B------:R-:W-:Y:S01]  /*0610*/  LOP3.LUT R7, R5, 0x1040, RZ, 0xc0, !PT ;  /* 0x0000104005077812 */ /* 0x000fe200078ec0ff */
[----:B------:R-:W-:Y:S01]  /*0620*/  @!P2 IMAD.MOV R4, RZ, RZ, -R4 ;  /* 0x000000ffff04a224 */ /* 0x000fe200078e0a04 */
[----:B------:R-:W-:-:S02]  /*0630*/  @!P1 LOP3.LUT R4, RZ, R13, RZ, 0x33, !PT ;  /* 0x0000000dff049212 */ /* 0x000fc400078e33ff */
[----:B------:R-:W-:-:S03]  /*0640*/  LOP3.LUT R2, R2, 0x60, RZ, 0xc0, !PT ;  /* 0x0000006002027812 */ /* 0x000fc600078ec0ff */
[----:B------:R-:W-:Y:S02]  /*0650*/  IMAD.MOV R8, RZ, RZ, -R4 ;  /* 0x000000ffff087224 */ /* 0x000fe400078e0a04 */
[----:B------:R-:W-:Y:S02]  /*0660*/  IMAD.SHL.U32 R4, R4, 0x80, RZ ;  /* 0x0000008004047824 */ /* 0x000fe400078e00ff */
[----:B------:R-:W-:Y:S02]  /*0670*/  IMAD R5, R13, R8, R14 ;  /* 0x000000080d057224 */ /* 0x000fe400078e020e */
[----:B------:R-:W-:Y:S01]  /*0680*/  IMAD R6, R3, 0x4, R2 ;  /* 0x0000000403067824 */ /* 0x000fe200078e0202 */
[----:B------:R-:W-:Y:S01]  /*0690*/  LEA.HI R49, R0, R4, RZ, 0x1a ;  /* 0x0000000400317211 */ /* 0x000fe200078fd0ff */
[----:B------:R-:W-:Y:S01]  /*06a0*/  IMAD.IADD R5, R12, 0x1, R5 ;  /* 0x000000010c057824 */ /* 0x000fe200078e0205 */
[----:B------:R-:W-:Y:S01]  /*06b0*/  SHF.R.U32.HI R2, RZ, 0x2, R3 ;  /* 0x00000002ff027819 */ /* 0x000fe20000011603 */
[C---:B------:R-:W-:Y:S01]  /*06c0*/  IMAD.IADD R23, R4.reuse, 0x1, R16 ;  /* 0x0000000104177824 */ /* 0x040fe200078e0210 */
[----:B------:R-:W-:Y:S01]  /*06d0*/  LOP3.LUT R3, R7, 0x1c, R0, 0xf8, !PT ;  /* 0x0000001c07037812 */ /* 0x000fe200078ef800 */
[C---:B------:R-:W-:Y:S01]  /*06e0*/  VIADD R46, R49.reuse, 0x48 ;  /* 0x00000048312e7836 */ /* 0x040fe20000000000 */
[C---:B------:R-:W-:Y:S01]  /*06f0*/  LOP3.LUT R22, R4.reuse, R21, RZ, 0xfc, !PT ;  /* 0x0000001504167212 */ /* 0x040fe200078efcff */
[----:B------:R-:W-:Y:S01]  /*0700*/  VIADD R47, R49, 0x58 ;  /* 0x00000058312f7836 */ /* 0x000fe20000000000 */
[----:B------:R-:W-:Y:S01]  /*0710*/  LOP3.LUT R2, R9, R2, RZ, 0x3c, !PT ;  /* 0x0000000209027212 */ /* 0x000fe200078e3cff */
[----:B------:R-:W-:Y:S01]  /*0720*/  VIADD R48, R49, 0x68 ;  /* 0x0000006831307836 */ /* 0x000fe20000000000 */
[----:B------:R-:W-:Y:S01]  /*0730*/  LOP3.LUT R3, R3, R6, RZ, 0x3c, !PT ;  /* 0x0000000603037212 */ /* 0x000fe200078e3cff */
[C---:B------:R-:W-:Y:S01]  /*0740*/  IMAD.IADD R41, R4.reuse, 0x1, R17 ;  /* 0x0000000104297824 */ /* 0x040fe200078e0211 */
[C-C-:B------:R-:W-:Y:S01]  /*0750*/  LOP3.LUT R40, R4.reuse, 0x10, R21.reuse, 0xfe, !PT ;  /* 0x0000001004287812 */ /* 0x140fe200078efe15 */
[C---:B------:R-:W-:Y:S01]  /*0760*/  IMAD.IADD R43, R4.reuse, 0x1, R18 ;  /* 0x00000001042b7824 */ /* 0x040fe200078e0212 */
[C---:B------:R-:W-:Y:S01]  /*0770*/  LOP3.LUT R42, R4.reuse, 0x20, R21, 0xfe, !PT ;  /* 0x00000020042a7812 */ /* 0x040fe200078efe15 */
[C---:B------:R-:W-:Y:S01]  /*0780*/  IMAD.IADD R45, R4.reuse, 0x1, R19 ;  /* 0x00000001042d7824 */ /* 0x040fe200078e0213 */
[----:B------:R-:W-:Y:S01]  /*0790*/  LOP3.LUT R44, R4, 0x30, R21, 0xfe, !PT ;  /* 0x00000030042c7812 */ /* 0x000fe200078efe15 */
[----:B------:R-:W-:Y:S01]  /*07a0*/  VIADD R49, R49, 0x78 ;  /* 0x0000007831317836 */ /* 0x000fe20000000000 */
[C---:B------:R-:W-:Y:S01]  /*07b0*/  LOP3.LUT R50, R22.reuse, 0x40, RZ, 0xfc, !PT ;  /* 0x0000004016327812 */ /* 0x040fe200078efcff */
[----:B------:R-:W-:Y:S01]  /*07c0*/  IMAD R54, R5, 0x40, R20 ;  /* 0x0000004005367824 */ /* 0x000fe200078e0214 */
[----:B------:R-:W-:-:S02]  /*07d0*/  LOP3.LUT R51, R22, 0x50, RZ, 0xfc, !PT ;  /* 0x0000005016337812 */ /* 0x000fc400078efcff */
[C---:B------:R-:W-:Y:S02]  /*07e0*/  LOP3.LUT R52, R22.reuse, 0x60, RZ, 0xfc, !PT ;  /* 0x0000006016347812 */ /* 0x040fe400078efcff */
[----:B------:R-:W-:Y:S01]  /*07f0*/  LOP3.LUT R53, R22, 0x70, RZ, 0xfc, !PT ;  /* 0x0000007016357812 */ /* 0x000fe200078efcff */
[----:B0-----:R-:W-:Y:S06]  /*0800*/  @!P0 BRA `(.L_x_0) ;  /* 0x0000002000308947 */ /* 0x001fec0003800000 */
[----:B------:R-:W-:Y:S01]  /*0810*/  IABS R4, R11 ;  /* 0x0000000b00047213 */ /* 0x000fe20000000000 */
[----:B------:R-:W-:Y:S01]  /*0820*/  ULDC UR4, c[0x0][0x240] ;  /* 0x0000900000047ab9 */ /* 0x000fe20000000800 */
[----:B------:R-:W-:Y:S01]  /*0830*/  IABS R5, R10 ;  /* 0x0000000a00057213 */ /* 0x000fe20000000000 */
[----:B------:R-:W-:Y:S01]  /*0840*/  ULDC.64 UR8, c[0x0][0x218] ;  /* 0x0000860000087ab9 */ /* 0x000fe20000000a00 */
[----:B------:R-:W0:Y:S01]  /*0850*/  I2F.RP R12, R4 ;  /* 0x00000004000c7306 */ /* 0x000e220000209400 */
[----:B------:R-:W-:Y:S01]  /*0860*/  IABS R31, R46 ;  /* 0x0000002e001f7213 */ /* 0x000fe20000000000 */
[----:B------:R-:W-:Y:S01]  /*0870*/  ULDC UR5, c[0x0][0x234] ;  /* 0x00008d0000057ab9 */ /* 0x000fe20000000800 */
[----:B------:R-:W-:Y:S01]  /*0880*/  IABS R35, R45 ;  /* 0x0000002d00237213 */ /* 0x000fe20000000000 */
[----:B------:R-:W-:Y:S01]  /*0890*/  ULDC.64 UR6, c[0x0][0x210] ;  /* 0x0000840000067ab9 */ /* 0x000fe20000000a00 */
[----:B------:R-:W-:Y:S01]  /*08a0*/  IABS R61, R22 ;  /* 0x00000016003d7213 */ /* 0x000fe20000000000 */
[----:B------:R-:W-:Y:S01]  /*08b0*/  ULDC UR13, c[0x0][0x230] ;  /* 0x00008c00000d7ab9 */ /* 0x000fe20000000800 */
[----:B------:R-:W-:Y:S01]  /*08c0*/  IABS R24, R48 ;  /* 0x0000003000187213 */ /* 0x000fe20000000000 */
[----:B------:R-:W1:Y:S01]  /*08d0*/  I2F.RP R13, R5 ;  /* 0x00000005000d7306 */ /* 0x000e620000209400 */
[----:B------:R-:W-:-:S02]  /*08e0*/  IABS R27, R47 ;  /* 0x0000002f001b7213 */ /* 0x000fc40000000000 */
[----:B------:R-:W-:Y:S02]  /*08f0*/  IABS R29, R51 ;  /* 0x00000033001d7213 */ /* 0x000fe40000000000 */
[----:B------:R-:W-:Y:S02]  /*0900*/  IABS R33, R50 ;  /* 0x0000003200217213 */ /* 0x000fe40000000000 */
[----:B------:R-:W-:Y:S01]  /*0910*/  IABS R37, R44 ;  /* 0x0000002c00257213 */ /* 0x000fe20000000000 */
[----:B0-----:R-:W0:Y:S01]  /*0920*/  MUFU.RCP R12, R12 ;  /* 0x0000000c000c7308 */ /* 0x001e220000001000 */
[----:B------:R-:W-:Y:S02]  /*0930*/  IABS R39, R43 ;  /* 0x0000002b00277213 */ /* 0x000fe40000000000 */
[----:B------:R-:W-:Y:S02]  /*0940*/  IABS R55, R42 ;  /* 0x0000002a00377213 */ /* 0x000fe40000000000 */
[----:B------:R-:W-:-:S03]  /*0950*/  IABS R57, R41 ;  /* 0x0000002900397213 */ /* 0x000fc60000000000 */
[----:B-1----:R-:W1:Y:S01]  /*0960*/  MUFU.RCP R13, R13 ;  /* 0x0000000d000d7308 */ /* 0x002e620000001000 */
[----:B0-----:R-:W-:-:S07]  /*0970*/  VIADD R6, R12, 0xffffffe ;  /* 0x0ffffffe0c067836 */ /* 0x001fce0000000000 */
[----:B------:R0:W2:Y:S01]  /*0980*/  F2I.FTZ.U32.TRUNC.NTZ R7, R6 ;  /* 0x0000000600077305 */ /* 0x0000a2000021f000 */
[----:B-1----:R-:W-:Y:S01]  /*0990*/  VIADD R8, R13, 0xffffffe ;  /* 0x0ffffffe0d087836 */ /* 0x002fe20000000000 */
[----:B------:R-:W-:-:S06]  /*09a0*/  IABS R13, R49 ;  /* 0x00000031000d7213 */ /* 0x000fcc0000000000 */
[----:B------:R1:W3:Y:S01]  /*09b0*/  F2I.FTZ.U32.TRUNC.NTZ R9, R8 ;  /* 0x0000000800097305 */ /* 0x0002e2000021f000 */
[----:B0-----:R-:W-:Y:S02]  /*09c0*/  IMAD.MOV.U32 R6, RZ, RZ, RZ ;  /* 0x000000ffff067224 */ /* 0x001fe400078e00ff */
[----:B--2---:R-:W-:Y:S02]  /*09d0*/  IMAD.MOV R15, RZ, RZ, -R7 ;  /* 0x000000ffff0f7224 */ /* 0x004fe400078e0a07 */
[----:B-1----:R-:W-:Y:S02]  /*09e0*/  IMAD.MOV.U32 R8, RZ, RZ, RZ ;  /* 0x000000ffff087224 */ /* 0x002fe400078e00ff */
[----:B------:R-:W-:Y:S02]  /*09f0*/  IMAD R15, R15, R4, RZ ;  /* 0x000000040f0f7224 */ /* 0x000fe400078e02ff */
[----:B---3--:R-:W-:Y:S02]  /*0a00*/  IMAD.MOV R14, RZ, RZ, -R9 ;  /* 0x000000ffff0e7224 */ /* 0x008fe400078e0a09 */
[----:B------:R-:W-:Y:S01]  /*0a10*/  IMAD.HI.U32 R7, R7, R15, R6 ;  /* 0x0000000f07077227 */ /* 0x000fe200078e0006 */
[----:B------:R-:W-:-:S03]  /*0a20*/  IABS R15, R53 ;  /* 0x00000035000f7213 */ /* 0x000fc60000000000 */
[----:B------:R-:W-:Y:S02]  /*0a30*/  IMAD R25, R14, R5, RZ ;  /* 0x000000050e197224 */ /* 0x000fe400078e02ff */
[----:B------:R-:W-:-:S04]  /*0a40*/  IMAD.HI.U32 R6, R7, R13, RZ ;  /* 0x0000000d07067227 */ /* 0x000fc800078e00ff */
[----:B------:R-:W-:Y:S01]  /*0a50*/  IMAD.HI.U32 R14, R9, R25, R8 ;  /* 0x00000019090e7227 */ /* 0x000fe200078e0008 */
[----:B------:R-:W-:-:S03]  /*0a60*/  IABS R25, R52 ;  /* 0x0000003400197213 */ /* 0x000fc60000000000 */
[----:B------:R-:W-:-:S04]  /*0a70*/  IMAD.HI.U32 R12, R7, R15, RZ ;  /* 0x0000000f070c7227 */ /* 0x000fc800078e00ff */
[----:B------:R-:W-:-:S04]  /*0a80*/  IMAD.HI.U32 R8, R7, R25, RZ ;  /* 0x0000001907087227 */ /* 0x000fc800078e00ff */
[----:B------:R-:W-:Y:S02]  /*0a90*/  IMAD.MOV R26, RZ, RZ, -R8 ;  /* 0x000000ffff1a7224 */ /* 0x000fe400078e0a08 */
[----:B------:R-:W-:-:S04]  /*0aa0*/  IMAD.HI.U32 R8, R7, R31, RZ ;  /* 0x0000001f07087227 */ /* 0x000fc800078e00ff */
[----:B------:R-:W-:Y:S02]  /*0ab0*/  IMAD.MOV R8, RZ, RZ, -R8 ;  /* 0x000000ffff087224 */ /* 0x000fe400078e0a08 */
[----:B------:R-:W-:Y:S02]  /*0ac0*/  IMAD.MOV R6, RZ, RZ, -R6 ;  /* 0x000000ffff067224 */ /* 0x000fe400078e0a06 */
[----:B------:R-:W-:Y:S02]  /*0ad0*/  IMAD R31, R4, R8, R31 ;  /* 0x00000008041f7224 */ /* 0x000fe400078e021f */
[----:B------:R-:W-:-:S04]  /*0ae0*/  IMAD.HI.U32 R8, R7, R35, RZ ;  /* 0x0000002307087227 */ /* 0x000fc800078e00ff */
[----:B------:R-:W-:Y:S02]  /*0af0*/  IMAD R25, R4, R26, R25 ;  /* 0x0000001a04197224 */ /* 0x000fe400078e0219 */
[----:B------:R-:W-:Y:S02]  /*0b00*/  IMAD.MOV R26, RZ, RZ, -R8 ;  /* 0x000000ffff1a7224 */ /* 0x000fe400078e0a08 */
[----:B------:R-:W-:-:S04]  /*0b10*/  IMAD.HI.U32 R8, R7, R61, RZ ;  /* 0x0000003d07087227 */ /* 0x000fc800078e00ff */
[----:B------:R-:W-:Y:S02]  /*0b20*/  IMAD.MOV R12, RZ, RZ, -R12 ;  /* 0x000000ffff0c7224 */ /* 0x000fe400078e0a0c */
[----:B------:R-:W-:Y:S02]  /*0b30*/  IMAD R9, R4, R6, R13 ;  /* 0x0000000604097224 */ /* 0x000fe400078e020d */
[----:B------:R-:W-:-:S03]  /*0b40*/  IMAD.HI.U32 R6, R7, R24, RZ ;  /* 0x0000001807067227 */ /* 0x000fc600078e00ff */
[C---:B------:R-:W-:Y:S01]  /*0b50*/  ISETP.GT.U32.AND P0, PT, R4.reuse, R9, PT ;  /* 0x000000090400720c */ /* 0x040fe20003f04070 */
[----:B------:R-:W-:Y:S02]  /*0b60*/  IMAD.MOV R8, RZ, RZ, -R8 ;  /* 0x000000ffff087224 */ /* 0x000fe400078e0a08 */
[C---:B------:R-:W-:Y:S02]  /*0b70*/  IMAD R13, R4.reuse, R12, R15 ;  /* 0x0000000c040d7224 */ /* 0x040fe400078e020f */
[----:B------:R-:W-:Y:S02]  /*0b80*/  IMAD.MOV R15, RZ, RZ, -R6 ;  /* 0x000000ffff0f7224 */ /* 0x000fe400078e0a06 */
[----:B------:R-:W-:Y:S01]  /*0b90*/  IMAD.HI.U32 R6, R7, R27, RZ ;  /* 0x0000001b07067227 */ /* 0x000fe200078e00ff */
[----:B------:R-:W-:-:S03]  /*0ba0*/  ISETP.GT.U32.AND P1, PT, R4, R13, PT ;  /* 0x0000000d0400720c */ /* 0x000fc60003f24070 */
[C---:B------:R-:W-:Y:S02]  /*0bb0*/  IMAD R61, R4.reuse, R8, R61 ;  /* 0x00000008043d7224 */ /* 0x040fe400078e023d */
[----:B------:R-:W-:Y:S02]  /*0bc0*/  IMAD.MOV R6, RZ, RZ, -R6 ;  /* 0x000000ffff067224 */ /* 0x000fe400078e0a06 */
[----:B------:R-:W-:Y:S01]  /*0bd0*/  IMAD.HI.U32 R12, R7, R29, RZ ;  /* 0x0000001d070c7227 */ /* 0x000fe200078e00ff */
[----:B------:R-:W-:-:S03]  /*0be0*/  ISETP.GT.U32.AND P3, PT, R4, R61, PT ;  /* 0x0000003d0400720c */ /* 0x000fc60003f64070 */
[----:B------:R-:W-:Y:S02]  /*0bf0*/  IMAD R27, R4, R6, R27 ;  /* 0x00000006041b7224 */ /* 0x000fe400078e021b */
[----:B------:R-:W-:-:S03]  /*0c00*/  IMAD.HI.U32 R6, R7, R33, RZ ;  /* 0x0000002107067227 */ /* 0x000fc600078e00ff */
[C---:B------:R-:W-:Y:S01]  /*0c10*/  ISETP.GT.U32.AND P4, PT, R4.reuse, R27, PT ;  /* 0x0000001b0400720c */ /* 0x040fe20003f84070 */
[C---:B------:R-:W-:Y:S02]  /*0c20*/  IMAD R15, R4.reuse, R15, R24 ;  /* 0x0000000f040f7224 */ /* 0x040fe400078e0218 */
[----:B------:R-:W-:Y:S02]  /*0c30*/  IMAD.MOV R12, RZ, RZ, -R12 ;  /* 0x000000ffff0c7224 */ /* 0x000fe400078e0a0c */
[----:B------:R-:W-:Y:S01]  /*0c40*/  IMAD.MOV R24, RZ, RZ, -R6 ;  /* 0x000000ffff187224 */ /* 0x000fe200078e0a06 */
[----:B------:R-:W-:Y:S01]  /*0c50*/  ISETP.GT.U32.AND P2, PT, R4, R15, PT ;  /* 0x0000000f0400720c */ /* 0x000fe20003f44070 */
[----:B------:R-:W-:Y:S02]  /*0c60*/  @!P0 IMAD.IADD R9, R9, 0x1, -R4 ;  /* 0x0000000109098824 */ /* 0x000fe400078e0a04 */
[----:B------:R-:W-:-:S03]  /*0c70*/  IMAD.HI.U32 R6, R7, R37, RZ ;  /* 0x0000002507067227 */ /* 0x000fc600078e00ff */
[C---:B------:R-:W-:Y:S01]  /*0c80*/  ISETP.GT.U32.AND P0, PT, R4.reuse, R9, PT ;  /* 0x000000090400720c */ /* 0x040fe20003f04070 */
[----:B------:R-:W-:Y:S02]  /*0c90*/  IMAD R29, R4, R12, R29 ;  /* 0x0000000c041d7224 */ /* 0x000fe400078e021d */
[----:B------:R-:W-:-:S03]  /*0ca0*/  IMAD.HI.U32 R12, R7, R39, RZ ;  /* 0x00000027070c7227 */ /* 0x000fc600078e00ff */
[C---:B------:R-:W-:Y:S01]  /*0cb0*/  ISETP.GT.U32.AND P5, PT, R4.reuse, R29, PT ;  /* 0x0000001d0400720c */ /* 0x040fe20003fa4070 */
[----:B------:R-:W-:Y:S02]  /*0cc0*/  IMAD.MOV R6, RZ, RZ, -R6 ;  /* 0x000000ffff067224 */ /* 0x000fe400078e0a06 */
[----:B------:R-:W-:Y:S01]  /*0cd0*/  @!P3 IMAD.IADD R61, R61, 0x1, -R4 ;  /* 0x000000013d3db824 */ /* 0x000fe200078e0a04 */
[C---:B------:R-:W-:Y:S01]  /*0ce0*/  ISETP.GT.U32.AND P3, PT, R4.reuse, R25, PT ;  /* 0x000000190400720c */ /* 0x040fe20003f64070 */
[----:B------:R-:W-:Y:S02]  /*0cf0*/  IMAD.MOV R12, RZ, RZ, -R12 ;  /* 0x000000ffff0c7224 */ /* 0x000fe400078e0a0c */
[C---:B------:R-:W-:Y:S01]  /*0d00*/  IMAD R37, R4.reuse, R6, R37 ;  /* 0x0000000604257224 */ /* 0x040fe200078e0225 */
[----:B------:R-:W-:Y:S01]  /*0d10*/  ISETP.GT.U32.AND P6, PT, R4, R61, PT ;  /* 0x0000003d0400720c */ /* 0x000fe20003fc4070 */
[----:B------:R-:W-:Y:S02]  /*0d20*/  @!P1 IMAD.IADD R13, R13, 0x1, -R4 ;  /* 0x000000010d0d9824 */ /* 0x000fe400078e0a04 */
[----:B------:R-:W-:-:S03]  /*0d30*/  IMAD.HI.U32 R6, R7, R55, RZ ;  /* 0x0000003707067227 */ /* 0x000fc600078e00ff */
[C---:B------:R-:W-:Y:S01]  /*0d40*/  ISETP.GT.U32.AND P1, PT, R4.reuse, R13, PT ;  /* 0x0000000d0400720c */ /* 0x040fe20003f24070 */
[C---:B------:R-:W-:Y:S01]  /*0d50*/  IMAD R39, R4.reuse, R12, R39 ;  /* 0x0000000c04277224 */ /* 0x040fe200078e0227 */
[----:B------:R-:W-:Y:S01]  /*0d60*/  IABS R12, R40 ;  /* 0x00000028000c7213 */ /* 0x000fe20000000000 */
[----:B------:R-:W-:Y:S01]  /*0d70*/  IMAD R33, R4, R24, R33 ;  /* 0x0000001804217224 */ /* 0x000fe200078e0221 */
[----:B------:R-:W-:Y:S01]  /*0d80*/  IABS R24, R23 ;  /* 0x0000001700187213 */ /* 0x000fe20000000000 */
[----:B------:R-:W-:Y:S02]  /*0d90*/  IMAD.MOV R6, RZ, RZ, -R6 ;  /* 0x000000ffff067224 */ /* 0x000fe400078e0a06 */
[----:B------:R-:W-:-:S04]  /*0da0*/  IMAD.HI.U32 R8, R7, R57, RZ ;  /* 0x0000003907087227 */ /* 0x000fc800078e00ff */
[--C-:B------:R-:W-:Y:S02]  /*0db0*/  @!P2 IMAD.IADD R15, R15, 0x1, -R4.reuse ;  /* 0x000000010f0fa824 */ /* 0x100fe400078e0a04 */
[C---:B------:R-:W-:Y:S02]  /*0dc0*/  IMAD R55, R4.reuse, R6, R55 ;  /* 0x0000000604377224 */ /* 0x040fe400078e0237 */
[----:B------:R-:W-:Y:S01]  /*0dd0*/  @!P0 IMAD.IADD R9, R9, 0x1, -R4 ;  /* 0x0000000109098824 */ /* 0x000fe200078e0a04 */
[C---:B------:R-:W-:Y:S01]  /*0de0*/  ISETP.GT.U32.AND P0, PT, R4.reuse, R33, PT ;  /* 0x000000210400720c */ /* 0x040fe20003f04070 */
[----:B------:R-:W-:Y:S01]  /*0df0*/  IMAD.MOV R8, RZ, RZ, -R8 ;  /* 0x000000ffff087224 */ /* 0x000fe200078e0a08 */
[----:B------:R-:W-:Y:S01]  /*0e00*/  ISETP.GT.U32.AND P2, PT, R4, R15, PT ;  /* 0x0000000f0400720c */ /* 0x000fe20003f44070 */
[----:B------:R-:W-:-:S04]  /*0e10*/  IMAD.HI.U32 R6, R7, R12, RZ ;  /* 0x0000000c07067227 */ /* 0x000fc800078e00ff */
[----:B------:R-:W-:-:S04]  /*0e20*/  IMAD.HI.U32 R7, R7, R24, RZ ;  /* 0x0000001807077227 */ /* 0x000fc800078e00ff */
[C---:B------:R-:W-:Y:S01]  /*0e30*/  IMAD R35, R4.reuse, R26, R35 ;  /* 0x0000001a04237224 */ /* 0x040fe200078e0223 */
[----:B------:R-:W-:Y:S01]  /*0e40*/  IABS R26, R54 ;  /* 0x00000036001a7213 */ /* 0x000fe20000000000 */
[C---:B------:R-:W-:Y:S02]  /*0e50*/  IMAD R57, R4.reuse, R8, R57 ;  /* 0x0000000804397224 */ /* 0x040fe400078e0239 */
[----:B------:R-:W-:Y:S01]  /*0e60*/  IMAD.MOV R59, RZ, RZ, -R6 ;  /* 0x000000ffff3b7224 */ /* 0x000fe200078e0a06 */
[----:B------:R-:W-:Y:S01]  /*0e70*/  SHF.R.S32.HI R6, RZ, 0x1f, R91 ;  /* 0x0000001fff067819 */ /* 0x000fe2000001145b */
[----:B------:R-:W-:Y:S01]  /*0e80*/  @!P6 IMAD.IADD R61, R61, 0x1, -R4 ;  /* 0x000000013d3de824 */ /* 0x000fe200078e0a04 */
[----:B------:R-:W-:Y:S01]  /*0e90*/  ISETP.GT.U32.AND P6, PT, R4, R31, PT ;  /* 0x0000001f0400720c */ /* 0x000fe20003fc4070 */
[----:B------:R-:W-:Y:S01]  /*0ea0*/  IMAD.MOV R63, RZ, RZ, -R7 ;  /* 0x000000ffff3f7224 */ /* 0x000fe200078e0a07 */
[----:B------:R-:W-:Y:S01]  /*0eb0*/  LEA.HI R91, R6, R91, RZ, 0x6 ;  /* 0x0000005b065b7211 */ /* 0x000fe200078f30ff */
[C---:B------:R-:W-:Y:S01]  /*0ec0*/  IMAD R7, R4.reuse, R59, R12 ;  /* 0x0000003b04077224 */ /* 0x040fe200078e020c */
[----:B------:R-:W-:Y:S01]  /*0ed0*/  SHF.R.U32.HI R6, RZ, 0x3, R0 ;  /* 0x00000003ff067819 */ /* 0x000fe20000011600 */
[--C-:B------:R-:W-:Y:S01]  /*0ee0*/  @!P1 IMAD.IADD R13, R13, 0x1, -R4.reuse ;  /* 0x000000010d0d9824 */ /* 0x100fe200078e0a04 */
[C---:B------:R-:W-:Y:S01]  /*0ef0*/  ISETP.GT.U32.AND P1, PT, R4.reuse, R35, PT ;  /* 0x000000230400720c */ /* 0x040fe20003f24070 */
[--C-:B------:R-:W-:Y:S01]  /*0f00*/  @!P4 IMAD.IADD R27, R27, 0x1, -R4.reuse ;  /* 0x000000011b1bc824 */ /* 0x100fe200078e0a04 */
[C---:B------:R-:W-:Y:S01]  /*0f10*/  ISETP.GT.U32.AND P4, PT, R4.reuse, R55, PT ;  /* 0x000000370400720c */ /* 0x040fe20003f84070 */
[----:B------:R-:W-:Y:S01]  /*0f20*/  @!P5 IMAD.IADD R29, R29, 0x1, -R4 ;  /* 0x000000011d1dd824 */ /* 0x000fe200078e0a04 */
[C---:B------:R-:W-:Y:S01]  /*0f30*/  ISETP.GT.U32.AND P5, PT, R4.reuse, R57, PT ;  /* 0x000000390400720c */ /* 0x040fe20003fa4070 */
[----:B------:R-:W-:Y:S01]  /*0f40*/  IMAD R59, R4, R63, R24 ;  /* 0x0000003f043b7224 */ /* 0x000fe200078e0218 */
[----:B------:R-:W-:Y:S01]  /*0f50*/  SHF.R.U32.HI R12, RZ, 0x5, R0 ;  /* 0x00000005ff0c7819 */ /* 0x000fe20000011600 */
[----:B------:R-:W-:Y:S01]  /*0f60*/  IMAD.HI.U32 R14, R14, R26, RZ ;  /* 0x0000001a0e0e7227 */ /* 0x000fe200078e00ff */
[----:B------:R-:W-:-:S02]  /*0f70*/  SHF.R.S32.HI R91, RZ, 0x6, R91 ;  /* 0x00000006ff5b7819 */ /* 0x000fc4000001145b */
[----:B------:R-:W-:Y:S01]  /*0f80*/  R2UR UR14, R12 ;  /* 0x000000000c0e72ca */ /* 0x000fe200000e0000 */
[----:B------:R-:W-:Y:S01]  /*0f90*/  @!P0 IMAD.IADD R33, R33, 0x1, -R4 ;  /* 0x0000000121218824 */ /* 0x000fe200078e0a04 */
[C---:B------:R-:W-:Y:S01]  /*0fa0*/  ISETP.GT.U32.AND P0, PT, R4.reuse, R59, PT ;  /* 0x0000003b0400720c */ /* 0x040fe20003f04070 */
[----:B------:R-:W-:Y:S02]  /*0fb0*/  IMAD.MOV R14, RZ, RZ, -R14 ;  /* 0x000000ffff0e7224 */ /* 0x000fe400078e0a0e */
[--C-:B------:R-:W-:Y:S01]  /*0fc0*/  @!P2 IMAD.IADD R15, R15, 0x1, -R4.reuse ;  /* 0x000000010f0fa824 */ /* 0x100fe200078e0a04 */
[C---:B------:R-:W-:Y:S01]  /*0fd0*/  ISETP.GT.U32.AND P2, PT, R4.reuse, R37, PT ;  /* 0x000000250400720c */ /* 0x040fe20003f44070 */
[----:B------:R-:W-:Y:S01]  /*0fe0*/  @!P3 IMAD.IADD R25, R25, 0x1, -R4 ;  /* 0x000000011919b824 */ /* 0x000fe200078e0a04 */
[C---:B------:R-:W-:Y:S01]  /*0ff0*/  ISETP.GT.U32.AND P3, PT, R4.reuse, R39, PT ;  /* 0x000000270400720c */ /* 0x040fe20003f64070 */
[----:B------:R-:W-:Y:S01]  /*1000*/  IMAD R8, R5, R14, R26 ;  /* 0x0000000e05087224 */ /* 0x000fe200078e021a */
[----:B------:R-:W-:Y:S01]  /*1010*/  LOP3.LUT R14, R21, 0x20, RZ, 0xfc, !PT ;  /* 0x00000020150e7812 */ /* 0x000fe200078efcff */
[--C-:B------:R-:W-:Y:S01]  /*1020*/  @!P6 IMAD.IADD R31, R31, 0x1, -R4.reuse ;  /* 0x000000011f1fe824 */ /* 0x100fe200078e0a04 */
[C---:B------:R-:W-:Y:S01]  /*1030*/  ISETP.GT.U32.AND P6, PT, R4.reuse, R7, PT ;  /* 0x000000070400720c */ /* 0x040fe20003fc4070 */
[--C-:B------:R-:W-:Y:S01]  /*1040*/  @!P1 IMAD.IADD R35, R35, 0x1, -R4.reuse ;  /* 0x0000000123239824 */ /* 0x100fe200078e0a04 */
[----:B------:R-:W-:Y:S01]  /*1050*/  ISETP.GT.U32.AND P1, PT, R5, R8, PT ;  /* 0x000000080500720c */ /* 0x000fe20003f24070 */
[--C-:B------:R-:W-:Y:S01]  /*1060*/  @!P4 IMAD.IADD R55, R55, 0x1, -R4.reuse ;  /* 0x000000013737c824 */ /* 0x100fe200078e0a04 */
[C---:B------:R-:W-:Y:S01]  /*1070*/  ISETP.GT.U32.AND P4, PT, R4.reuse, R29, PT ;  /* 0x0000001d0400720c */ /* 0x040fe20003f84070 */
        /* <DEDUP_REMOVED lines=23> */
[----:B------:R-:W-:Y:S01]  /*11f0*/  ISETP.GT.U32.AND P6, PT, R4, R59, PT ;  /* 0x0000003b0400720c */ /* 0x000fe20003fc4070 */
[--C-:B------:R-:W-:Y:S01]  /*1200*/  @!P1 IMAD.IADD R37, R37, 0x1, -R4.reuse ;  /* 0x0000000125259824 */ /* 0x100fe200078e0a04 */
[----:B------:R-:W-:Y:S01]  /*1210*/  ISETP.GE.AND P1, PT, R49, RZ, PT ;  /* 0x000000ff3100720c */ /* 0x000fe20003f26270 */
[--C-:B------:R-:W-:Y:S01]  /*1220*/  @!P4 IMAD.IADD R57, R57, 0x1, -R4.reuse ;  /* 0x000000013939c824 */ /* 0x100fe200078e0a04 */
[----:B------:R-:W-:Y:S01]  /*1230*/  ISETP.GE.AND P4, PT, R51, RZ, PT ;  /* 0x000000ff3300720c */ /* 0x000fe20003f86270 */
[--C-:B------:R-:W-:Y:S01]  /*1240*/  @!P5 IMAD.IADD R7, R7, 0x1, -R4.reuse ;  /* 0x000000010707d824 */ /* 0x100fe200078e0a04 */
[----:B------:R-:W-:Y:S01]  /*1250*/  ISETP.GE.AND P5, PT, R47, RZ, PT ;  /* 0x000000ff2f00720c */ /* 0x000fe20003fa6270 */
[----:B------:R-:W-:Y:S01]  /*1260*/  @!P0 IMAD.IADD R8, R8, 0x1, -R5 ;  /* 0x0000000108088824 */ /* 0x000fe200078e0a05 */
[----:B------:R-:W-:Y:S01]  /*1270*/  ISETP.GE.AND P0, PT, R52, RZ, PT ;  /* 0x000000ff3400720c */ /* 0x000fe20003f06270 */
[--C-:B------:R-:W-:Y:S01]  /*1280*/  @!P2 IMAD.IADD R39, R39, 0x1, -R4.reuse ;  /* 0x000000012727a824 */ /* 0x100fe200078e0a04 */
[----:B------:R-:W-:Y:S01]  /*1290*/  ISETP.GE.AND P2, PT, R53, RZ, PT ;  /* 0x000000ff3500720c */ /* 0x000fe20003f46270 */
[--C-:B------:R-:W-:Y:S01]  /*12a0*/  @!P3 IMAD.IADD R55, R55, 0x1, -R4.reuse ;  /* 0x000000013737b824 */ /* 0x100fe200078e0a04 */
[----:B------:R-:W-:Y:S01]  /*12b0*/  ISETP.GE.AND P3, PT, R48, RZ, PT ;  /* 0x000000ff3000720c */ /* 0x000fe20003f66270 */
[----:B------:R-:W-:Y:S01]  /*12c0*/  @!P6 IMAD.IADD R59, R59, 0x1, -R4 ;  /* 0x000000013b3be824 */ /* 0x000fe200078e0a04 */
[----:B------:R-:W-:Y:S01]  /*12d0*/  LOP3.LUT R4, RZ, R11, RZ, 0x33, !PT ;  /* 0x0000000bff047212 */ /* 0x000fe200078e33ff */
[----:B------:R-:W-:Y:S01]  /*12e0*/  @!P1 IMAD.MOV R9, RZ, RZ, -R9 ;  /* 0x000000ffff099224 */ /* 0x000fe200078e0a09 */
[----:B------:R-:W-:Y:S01]  /*12f0*/  ISETP.GE.AND P1, PT, R46, RZ, PT ;  /* 0x000000ff2e00720c */ /* 0x000fe20003f26270 */
        /* <DEDUP_REMOVED lines=9> */
[----:B------:R-:W-:-:S02]  /*1390*/  ISETP.GE.AND P3, PT, R45, RZ, PT ;  /* 0x000000ff2d00720c */ /* 0x000fc40003f66270 */
[----:B------:R-:W-:Y:S01]  /*13a0*/  ISETP.NE.AND P6, PT, R10, RZ, PT ;  /* 0x000000ff0a00720c */ /* 0x000fe20003fc5270 */
[----:B------:R-:W-:Y:S01]  /*13b0*/  @!P1 IMAD.MOV R31, RZ, RZ, -R31 ;  /* 0x000000ffff1f9224 */ /* 0x000fe200078e0a1f */
[----:B------:R-:W-:Y:S01]  /*13c0*/  ISETP.GE.AND P1, PT, R41, RZ, PT ;  /* 0x000000ff2900720c */ /* 0x000fe20003f26270 */
[----:B------:R-:W-:Y:S01]  /*13d0*/  @!P4 IMAD.MOV R55, RZ, RZ, -R55 ;  /* 0x000000ffff37c224 */ /* 0x000fe200078e0a37 */
[----:B------:R-:W-:Y:S01]  /*13e0*/  ISETP.NE.AND P4, PT, R11, RZ, PT ;  /* 0x000000ff0b00720c */ /* 0x000fe20003f85270 */
[----:B------:R-:W-:Y:S01]  /*13f0*/  @!P5 IMAD.MOV R39, RZ, RZ, -R39 ;  /* 0x000000ffff27d224 */ /* 0x000fe200078e0a27 */
[----:B------:R-:W-:Y:S01]  /*1400*/  ISETP.GE.AND P5, PT, R54, RZ, PT ;  /* 0x000000ff3600720c */ /* 0x000fe20003fa6270 */
[----:B------:R-:W-:Y:S01]  /*1410*/  @!P0 IMAD.MOV R37, RZ, RZ, -R37 ;  /* 0x000000ffff258224 */ /* 0x000fe200078e0a25 */
[----:B------:R-:W-:Y:S01]  /*1420*/  SEL R15, R4, R15, !P4 ;  /* 0x0000000f040f7207 */ /* 0x000fe20006000000 */
[----:B------:R-:W-:Y:S01]  /*1430*/  @!P2 IMAD.MOV R33, RZ, RZ, -R33 ;  /* 0x000000ffff21a224 */ /* 0x000fe200078e0a21 */
[----:B------:R-:W-:Y:S01]  /*1440*/  ISETP.GE.AND P2, PT, R40, RZ, PT ;  /* 0x000000ff2800720c */ /* 0x000fe20003f46270 */
[----:B------:R-:W-:Y:S01]  /*1450*/  @!P3 IMAD.MOV R35, RZ, RZ, -R35 ;  /* 0x000000ffff23b224 */ /* 0x000fe200078e0a23 */
[----:B------:R-:W-:Y:S01]  /*1460*/  ISETP.GE.AND P3, PT, R23, RZ, PT ;  /* 0x000000ff1700720c */ /* 0x000fe20003f66270 */
[----:B------:R-:W-:Y:S01]  /*1470*/  IMAD R15, R15, UR4, RZ ;  /* 0x000000040f0f7c24 */ /* 0x000fe2000f8e02ff */
[----:B------:R-:W-:Y:S01]  /*1480*/  ISETP.GE.AND P0, PT, R22, RZ, PT ;  /* 0x000000ff1600720c */ /* 0x000fe20003f06270 */
[----:B------:R-:W-:Y:S01]  /*1490*/  @!P1 IMAD.MOV R57, RZ, RZ, -R57 ;  /* 0x000000ffff399224 */ /* 0x000fe200078e0a39 */
[----:B------:R-:W-:-:S02]  /*14a0*/  SEL R37, R4, R37, !P4 ;  /* 0x0000002504257207 */ /* 0x000fc40006000000 */
[----:B------:R-:W-:Y:S01]  /*14b0*/  SHF.R.S32.HI R66, RZ, 0x1f, R15 ;  /* 0x0000001fff427819 */ /* 0x000fe2000001140f */
[----:B------:R-:W-:Y:S01]  /*14c0*/  @!P5 IMAD.MOV R8, RZ, RZ, -R8 ;  /* 0x000000ffff08d224 */ /* 0x000fe200078e0a08 */
[----:B------:R-:W-:Y:S01]  /*14d0*/  @!P6 LOP3.LUT R8, RZ, R10, RZ, 0x33, !PT ;  /* 0x0000000aff08e212 */ /* 0x000fe200078e33ff */
[----:B------:R-:W-:Y:S01]  /*14e0*/  IMAD R37, R37, UR4, RZ ;  /* 0x0000000425257c24 */ /* 0x000fe2000f8e02ff */
[----:B------:R-:W-:Y:S01]  /*14f0*/  IADD3 R56, P1, R15, UR8, RZ ;  /* 0x000000080f387c10 */ /* 0x000fe2000ff3e0ff */
[----:B------:R-:W-:Y:S01]  /*1500*/  @!P2 IMAD.MOV R7, RZ, RZ, -R7 ;  /* 0x000000ffff07a224 */ /* 0x000fe200078e0a07 */
[----:B------:R-:W-:Y:S01]  /*1510*/  SEL R13, R4, R13, !P4 ;  /* 0x0000000d040d7207 */ /* 0x000fe20006000000 */
[----:B------:R-:W-:Y:S01]  /*1520*/  @!P3 IMAD.MOV R59, RZ, RZ, -R59 ;  /* 0x000000ffff3bb224 */ /* 0x000fe200078e0a3b */
[----:B------:R-:W-:Y:S01]  /*1530*/  IADD3.X R66, R66, UR9, RZ, P1, !PT ;  /* 0x0000000942427c10 */ /* 0x000fe20008ffe4ff */
[----:B------:R-:W-:Y:S01]  /*1540*/  IMAD R8, R8, UR5, RZ ;  /* 0x0000000508087c24 */ /* 0x000fe2000f8e02ff */
[C---:B------:R-:W-:Y:S01]  /*1550*/  SEL R55, R4.reuse, R55, !P4 ;  /* 0x0000003704377207 */ /* 0x040fe20006000000 */
[----:B------:R-:W-:Y:S01]  /*1560*/  @!P0 IMAD.MOV R61, RZ, RZ, -R61 ;  /* 0x000000ffff3d8224 */ /* 0x000fe200078e0a3d */
[----:B------:R-:W-:Y:S01]  /*1570*/  SHF.R.S32.HI R92, RZ, 0x1f, R37 ;  /* 0x0000001fff5c7819 */ /* 0x000fe20000011425 */
[----:B------:R-:W-:Y:S01]  /*1580*/  IMAD R13, R13, UR4, RZ ;  /* 0x000000040d0d7c24 */ /* 0x000fe2000f8e02ff */
[----:B------:R-:W-:Y:S01]  /*1590*/  IADD3 R65, P1, R37, UR8, RZ ;  /* 0x0000000825417c10 */ /* 0x000fe2000ff3e0ff */
[----:B------:R-:W-:Y:S01]  /*15a0*/  IMAD R69, R55, UR4, RZ ;  /* 0x0000000437457c24 */ /* 0x000fe2000f8e02ff */
[----:B------:R-:W-:Y:S01]  /*15b0*/  SEL R35, R4, R35, !P4 ;  /* 0x0000002304237207 */ /* 0x000fe20006000000 */
[----:B------:R-:W-:Y:S01]  /*15c0*/  ULDC UR5, c[0x0][0x23c] ;  /* 0x00008f0000057ab9 */ /* 0x000fe20000000800 */
[----:B------:R-:W-:Y:S01]  /*15d0*/  IADD3.X R92, R92, UR9, RZ, P1, !PT ;  /* 0x000000095c5c7c10 */ /* 0x000fe20008ffe4ff */
[----:B------:R-:W-:Y:S01]  /*15e0*/  IMAD R110, R20, UR5, RZ ;  /* 0x00000005146e7c24 */ /* 0x000fe2000f8e02ff */
[C---:B------:R-:W-:Y:S01]  /*15f0*/  SEL R9, R4.reuse, R9, !P4 ;  /* 0x0000000904097207 */ /* 0x040fe20006000000 */
[----:B------:R-:W-:Y:S01]  /*1600*/  IMAD R35, R35, UR4, RZ ;  /* 0x0000000423237c24 */ /* 0x000fe2000f8e02ff */
[----:B------:R-:W-:-:S02]  /*1610*/  SEL R25, R4, R25, !P4 ;  /* 0x0000001904197207 */ /* 0x000fc40006000000 */
[----:B------:R-:W-:Y:S02]  /*1620*/  CS2R R36, SRZ ;  /* 0x0000000000247805 */ /* 0x000fe4000001ff00 */
[C---:B------:R-:W-:Y:S01]  /*1630*/  SEL R27, R4.reuse, R27, !P4 ;  /* 0x0000001b041b7207 */ /* 0x040fe20006000000 */
[----:B------:R-:W-:Y:S01]  /*1640*/  IMAD R9, R9, UR4, RZ ;  /* 0x0000000409097c24 */ /* 0x000fe2000f8e02ff */
        /* <DEDUP_REMOVED lines=12> */
[----:B------:R-:W-:Y:S01]  /*1710*/  SEL R59, R4, R59, !P4 ;  /* 0x0000003b043b7207 */ /* 0x000fe20006000000 */
[----:B------:R-:W-:Y:S01]  /*1720*/  IMAD R83, R57, UR4, RZ ;  /* 0x0000000439537c24 */ /* 0x000fe2000f8e02ff */
[----:B------:R-:W-:Y:S01]  /*1730*/  IADD3 R94, P1, R8, UR6, RZ ;  /* 0x00000006085e7c10 */ /* 0x000fe2000ff3e0ff */
[----:B------:R-:W-:Y:S01]  /*1740*/  IMAD R7, R7, UR4, RZ ;  /* 0x0000000407077c24 */ /* 0x000fe2000f8e02ff */
[----:B------:R-:W-:Y:S01]  /*1750*/  SEL R4, R4, R61, !P4 ;  /* 0x0000003d04047207 */ /* 0x000fe20006000000 */
[----:B------:R-:W-:Y:S01]  /*1760*/  IMAD R87, R59, UR4, RZ ;  /* 0x000000043b577c24 */ /* 0x000fe2000f8e02ff */
[----:B------:R-:W-:Y:S01]  /*1770*/  SHF.R.S32.HI R64, RZ, 0x1f, R13 ;  /* 0x0000001fff407819 */ /* 0x000fe2000001140d */
[----:B------:R-:W-:Y:S01]  /*1780*/  USHF.L.U32 UR15, UR5, 0x6, URZ ;  /* 0x00000006050f7899 */ /* 0x000fe2000800063f */
[----:B------:R-:W-:Y:S01]  /*1790*/  IADD3 R55, P2, R13, UR8, RZ ;  /* 0x000000080d377c10 */ /* 0x000fe2000ff5e0ff */
[----:B------:R-:W-:Y:S01]  /*17a0*/  IMAD R4, R4, UR4, RZ ;  /* 0x0000000404047c24 */ /* 0x000fe2000f8e02ff */
[----:B------:R-:W-:Y:S01]  /*17b0*/  LEA.HI.X.SX32 R108, R8, UR7, 0x1, P1 ;  /* 0x00000007086c7c11 */ /* 0x000fe200088f0eff */
[----:B------:R-:W-:Y:S01]  /*17c0*/  UIADD3 UR4, UR12, 0x2000, URZ ;  /* 0x000020000c047890 */ /* 0x000fe2000fffe03f */
[----:B------:R-:W-:Y:S01]  /*17d0*/  IADD3.X R64, R64, UR9, RZ, P2, !PT ;  /* 0x0000000940407c10 */ /* 0x000fe200097fe4ff */
[----:B------:R-:W0:Y:S01]  /*17e0*/  LDC R8, c[0x0][0x238] ;  /* 0x00008e00ff087b82 */ /* 0x000e220000000800 */
[----:B------:R-:W-:Y:S01]  /*17f0*/  SHF.R.S32.HI R90, RZ, 0x1f, R35 ;  /* 0x0000001fff5a7819 */ /* 0x000fe20000011423 */
[----:B------:R-:W-:Y:S01]  /*1800*/  USHF.R.U32.HI UR4, URZ, 0x4, UR4 ;  /* 0x000000043f047899 */ /* 0x000fe20008011604 */
[----:B------:R-:W-:-:S02]  /*1810*/  IADD3 R63, P2, R35, UR8, RZ ;  /* 0x00000008233f7c10 */ /* 0x000fc4000ff5e0ff */
[----:B------:R-:W-:Y:S02]  /*1820*/  CS2R R34, SRZ ;  /* 0x0000000000227805 */ /* 0x000fe4000001ff00 */
[----:B------:R-:W-:Y:S01]  /*1830*/  SHF.R.S32.HI R106, RZ, 0x1f, R4 ;  /* 0x0000001fff6a7819 */ /* 0x000fe20000011404 */
[----:B------:R-:W-:Y:S01]  /*1840*/  USGXT.U32 UR4, UR4, 0xe ;  /* 0x0000000e0404789a */ /* 0x000fe20008000000 */
[----:B------:R-:W-:Y:S01]  /*1850*/  IADD3.X R90, R90, UR9, RZ, P2, !PT ;  /* 0x000000095a5a7c10 */ /* 0x000fe200097fe4ff */
[----:B------:R-:W-:Y:S01]  /*1860*/  UMOV UR5, URZ ;  /* 0x0000003f00057c82 */ /* 0x000fe20008000000 */
[----:B------:R-:W-:Y:S01]  /*1870*/  IADD3 R89, P2, R4, UR8, RZ ;  /* 0x0000000804597c10 */ /* 0x000fe2000ff5e0ff */
[----:B------:R-:W-:Y:S01]  /*1880*/  IMAD.SHL.U32 R4, R0, 0x8, RZ ;  /* 0x0000000800047824 */ /* 0x000fe200078e00ff */
[----:B------:R-:W-:Y:S02]  /*1890*/  SHF.R.S32.HI R62, RZ, 0x1f, R9 ;  /* 0x0000001fff3e7819 */ /* 0x000fe40000011409 */
[----:B------:R-:W-:-:S02]  /*18a0*/  IADD3 R10, P3, R9, UR8, RZ ;  /* 0x00000008090a7c10 */ /* 0x000fc4000ff7e0ff */
[----:B------:R-:W-:Y:S02]  /*18b0*/  LOP3.LUT R5, R4, 0x30, RZ, 0xc0, !PT ;  /* 0x0000003004057812 */ /* 0x000fe400078ec0ff */
[----:B------:R-:W-:Y:S02]  /*18c0*/  SHF.R.S32.HI R86, RZ, 0x1f, R31 ;  /* 0x0000001fff567819 */ /* 0x000fe4000001141f */
[----:B------:R-:W-:Y:S01]  /*18d0*/  IADD3 R60, P5, R31, UR8, RZ ;  /* 0x000000081f3c7c10 */ /* 0x000fe2000ffbe0ff */
[----:B------:R-:W-:Y:S01]  /*18e0*/  IMAD R4, R20, 0x40, R5 ;  /* 0x0000004014047824 */ /* 0x000fe200078e0205 */
[----:B------:R-:W-:Y:S02]  /*18f0*/  IADD3.X R62, R62, UR9, RZ, P3, !PT ;  /* 0x000000093e3e7c10 */ /* 0x000fe40009ffe4ff */
[----:B------:R-:W-:Y:S02]  /*1900*/  CS2R R30, SRZ ;  /* 0x00000000001e7805 */ /* 0x000fe4000001ff00 */
[----:B------:R-:W-:Y:S01]  /*1910*/  SHF.R.S32.HI R68, RZ, 0x1f, R25 ;  /* 0x0000001fff447819 */ /* 0x000fe20000011419 */
[-C--:B0-----:R-:W-:Y:S01]  /*1920*/  IMAD R19, R19, R8.reuse, RZ ;  /* 0x0000000813137224 */ /* 0x081fe200078e02ff */
[----:B------:R-:W-:Y:S01]  /*1930*/  IADD3 R57, P0, R25, UR8, RZ ;  /* 0x0000000819397c10 */ /* 0x000fe2000ff1e0ff */
[-C--:B------:R-:W-:Y:S01]  /*1940*/  IMAD R18, R18, R8.reuse, RZ ;  /* 0x0000000812127224 */ /* 0x080fe200078e02ff */
[----:B------:R-:W-:Y:S01]  /*1950*/  SHF.R.S32.HI R82, RZ, 0x1f, R27 ;  /* 0x0000001fff527819 */ /* 0x000fe2000001141b */
[-C--:B------:R-:W-:Y:S01]  /*1960*/  IMAD R17, R17, R8.reuse, RZ ;  /* 0x0000000811117224 */ /* 0x080fe200078e02ff */
[----:B------:R-:W-:Y:S01]  /*1970*/  IADD3 R58, P4, R27, UR8, RZ ;  /* 0x000000081b3a7c10 */ /* 0x000fe2000ff9e0ff */
[-C--:B------:R-:W-:Y:S01]  /*1980*/  IMAD R16, R16, R8.reuse, RZ ;  /* 0x0000000810107224 */ /* 0x080fe200078e02ff */
[----:B------:R-:W-:Y:S01]  /*1990*/  SHF.R.S32.HI R84, RZ, 0x1f, R29 ;  /* 0x0000001fff547819 */ /* 0x000fe2000001141d */
[-C--:B------:R-:W-:Y:S01]  /*19a0*/  IMAD R14, R14, R8.reuse, RZ ;  /* 0x000000080e0e7224 */ /* 0x080fe200078e02ff */
[----:B------:R-:W-:Y:S01]  /*19b0*/  IADD3 R59, P6, R29, UR8, RZ ;  /* 0x000000081d3b7c10 */ /* 0x000fe2000ffde0ff */
[----:B------:R-:W-:Y:S01]  /*19c0*/  IMAD.SHL.U32 R12, R8, 0x40, RZ ;  /* 0x00000040080c7824 */ /* 0x000fe200078e00ff */
[----:B------:R-:W-:Y:S01]  /*19d0*/  SHF.R.S32.HI R88, RZ, 0x1f, R33 ;  /* 0x0000001fff587819 */ /* 0x000fe20000011421 */
[----:B------:R-:W-:Y:S01]  /*19e0*/  IMAD R11, R21, R8, RZ ;  /* 0x00000008150b7224 */ /* 0x000fe200078e02ff */
[----:B------:R-:W-:-:S02]  /*19f0*/  IADD3 R61, P3, R33, UR8, RZ ;  /* 0x00000008213d7c10 */ /* 0x000fc4000ff7e0ff */
[----:B------:R-:W-:Y:S02]  /*1a00*/  CS2R R24, SRZ ;  /* 0x0000000000187805 */ /* 0x000fe4000001ff00 */
[----:B------:R-:W-:Y:S02]  /*1a10*/  IADD3.X R86, R86, UR9, RZ, P5, !PT ;  /* 0x0000000956567c10 */ /* 0x000fe4000affe4ff */
[----:B------:R-:W-:Y:S02]  /*1a20*/  CS2R R26, SRZ ;  /* 0x00000000001a7805 */ /* 0x000fe4000001ff00 */
[C---:B------:R-:W-:Y:S02]  /*1a30*/  LOP3.LUT R15, R21.reuse, 0x30, RZ, 0xfc, !PT ;  /* 0x00000030150f7812 */ /* 0x040fe400078efcff */
[----:B------:R-:W-:Y:S02]  /*1a40*/  CS2R R28, SRZ ;  /* 0x00000000001c7805 */ /* 0x000fe4000001ff00 */
[----:B------:R-:W-:-:S02]  /*1a50*/  LOP3.LUT R13, R21, 0x10, RZ, 0xfc, !PT ;  /* 0x00000010150d7812 */ /* 0x000fc400078efcff */
[----:B------:R-:W-:Y:S02]  /*1a60*/  CS2R R32, SRZ ;  /* 0x0000000000207805 */ /* 0x000fe4000001ff00 */
[----:B------:R-:W-:Y:S01]  /*1a70*/  SHF.R.S32.HI R102, RZ, 0x1f, R7 ;  /* 0x0000001fff667819 */ /* 0x000fe20000011407 */
[-C--:B------:R-:W-:Y:S01]  /*1a80*/  IMAD R15, R15, R8.reuse, RZ ;  /* 0x000000080f0f7224 */ /* 0x080fe200078e02ff */
[----:B------:R-:W-:Y:S01]  /*1a90*/  IADD3 R85, P5, R7, UR8, RZ ;  /* 0x0000000807557c10 */ /* 0x000fe2000ffbe0ff */
[----:B------:R-:W-:Y:S01]  /*1aa0*/  IMAD R13, R13, R8, RZ ;  /* 0x000000080d0d7224 */ /* 0x000fe200078e02ff */
[----:B------:R-:W-:Y:S02]  /*1ab0*/  IADD3.X R68, R68, UR9, RZ, P0, !PT ;  /* 0x0000000944447c10 */ /* 0x000fe400087fe4ff */
[----:B------:R-:W-:Y:S02]  /*1ac0*/  SHF.R.S32.HI R98, RZ, 0x1f, R69 ;  /* 0x0000001fff627819 */ /* 0x000fe40000011445 */
[----:B------:R-:W-:-:S02]  /*1ad0*/  IADD3.X R82, R82, UR9, RZ, P4, !PT ;  /* 0x0000000952527c10 */ /* 0x000fc4000a7fe4ff */
[----:B------:R-:W-:Y:S02]  /*1ae0*/  SHF.R.S32.HI R100, RZ, 0x1f, R83 ;  /* 0x0000001fff647819 */ /* 0x000fe40000011453 */
[----:B------:R-:W-:Y:S02]  /*1af0*/  IADD3.X R84, R84, UR9, RZ, P6, !PT ;  /* 0x0000000954547c10 */ /* 0x000fe4000b7fe4ff */
[----:B------:R-:W-:Y:S02]  /*1b00*/  SHF.R.S32.HI R104, RZ, 0x1f, R87 ;  /* 0x0000001fff687819 */ /* 0x000fe40000011457 */
[----:B------:R-:W-:Y:S02]  /*1b10*/  IADD3.X R88, R88, UR9, RZ, P3, !PT ;  /* 0x0000000958587c10 */ /* 0x000fe40009ffe4ff */
[----:B------:R-:W-:Y:S02]  /*1b20*/  LOP3.LUT R7, R6, 0x30, RZ, 0xc0, !PT ;  /* 0x0000003006077812 */ /* 0x000fe400078ec0ff */
[----:B------:R-:W-:-:S02]  /*1b30*/  SHF.R.S32.HI R96, RZ, 0x1f, R39 ;  /* 0x0000001fff607819 */ /* 0x000fc40000011427 */
[----:B------:R-:W-:Y:S02]  /*1b40*/  IADD3 R67, P0, R39, UR8, RZ ;  /* 0x0000000827437c10 */ /* 0x000fe4000ff1e0ff */
[----:B------:R-:W-:Y:S02]  /*1b50*/  CS2R R38, SRZ ;  /* 0x0000000000267805 */ /* 0x000fe4000001ff00 */
[----:B------:R-:W-:Y:S02]  /*1b60*/  IADD3 R69, P4, R69, UR8, RZ ;  /* 0x0000000845457c10 */ /* 0x000fe4000ff9e0ff */
[----:B------:R-:W-:Y:S02]  /*1b70*/  IADD3 R83, P6, R83, UR8, RZ ;  /* 0x0000000853537c10 */ /* 0x000fe4000ffde0ff */
[----:B------:R-:W-:Y:S01]  /*1b80*/  IADD3 R87, P3, R87, UR8, RZ ;  /* 0x0000000857577c10 */ /* 0x000fe2000ff7e0ff */
[----:B------:R-:W-:Y:S01]  /*1b90*/  UMOV UR8, 0xfffffffe ;  /* 0xfffffffe00087882 */ /* 0x000fe20000000000 */
[----:B------:R-:W-:-:S02]  /*1ba0*/  LOP3.LUT R9, R4, R21, RZ, 0xfc, !PT ;  /* 0x0000001504097212 */ /* 0x000fc400078efcff */
[----:B------:R-:W-:Y:S02]  /*1bb0*/  LOP3.LUT R8, R7, 0x1ff, R0, 0x78, !PT ;  /* 0x000001ff07087812 */ /* 0x000fe400078e7800 */
[----:B------:R-:W-:Y:S02]  /*1bc0*/  IADD3.X R96, R96, UR9, RZ, P0, !PT ;  /* 0x0000000960607c10 */ /* 0x000fe400087fe4ff */
[----:B------:R-:W-:Y:S02]  /*1bd0*/  IADD3.X R98, R98, UR9, RZ, P4, !PT ;  /* 0x0000000962627c10 */ /* 0x000fe4000a7fe4ff */
[----:B------:R-:W-:Y:S02]  /*1be0*/  IADD3.X R100, R100, UR9, RZ, P6, !PT ;  /* 0x0000000964647c10 */ /* 0x000fe4000b7fe4ff */
[----:B------:R-:W-:Y:S02]  /*1bf0*/  IADD3.X R102, R102, UR9, RZ, P5, !PT ;  /* 0x0000000966667c10 */ /* 0x000fe4000affe4ff */
[----:B------:R-:W-:-:S02]  /*1c00*/  IADD3.X R104, R104, UR9, RZ, P3, !PT ;  /* 0x0000000968687c10 */ /* 0x000fc40009ffe4ff */
[----:B------:R-:W-:Y:S01]  /*1c10*/  IADD3.X R106, R106, UR9, RZ, P2, !PT ;  /* 0x000000096a6a7c10 */ /* 0x000fe200097fe4ff */
[----:B------:R-:W-:Y:S01]  /*1c20*/  UMOV UR9, 0x7fffffdf ;  /* 0x7fffffdf00097882 */ /* 0x000fe20000000000 */
[----:B------:R-:W-:Y:S01]  /*1c30*/  SHF.R.S32.HI R7, RZ, 0x1f, R110 ;  /* 0x0000001fff077819 */ /* 0x000fe2000001146e */
[----:B------:R-:W-:Y:S01]  /*1c40*/  UIADD3.64 UR8, UR4, -UR8, URZ ;  /* 0x8000000804087297 */ /* 0x000fe2000fffe03f */
[C---:B------:R-:W-:Y:S02]  /*1c50*/  LOP3.LUT R6, R9.reuse, 0x10, RZ, 0x3c, !PT ;  /* 0x0000001009067812 */ /* 0x040fe400078e3cff */
[C---:B------:R-:W-:Y:S02]  /*1c60*/  LOP3.LUT R5, R9.reuse, 0x20, RZ, 0x3c, !PT ;  /* 0x0000002009057812 */ /* 0x040fe400078e3cff */
[----:B------:R-:W-:-:S07]  /*1c70*/  LOP3.LUT R4, R9, 0x30, RZ, 0x3c, !PT ;  /* 0x0000003009047812 */ /* 0x000fce00078e3cff */
.L_x_1:
[----:B------:R-:W-:Y:S02]  /*1c80*/  LEA.HI R70, R0, 0x8, RZ, 0x1a ;  /* 0x0000000800467811 */ /* 0x000fe400078fd0ff */
[----:B------:R-:W-:Y:S02]  /*1c90*/  ISETP.GE.AND P4, PT, R21, UR13, PT ;  /* 0x0000000d15007c0c */ /* 0x000fe4000bf86270 */
[----:B------:R-:W-:Y:S02]  /*1ca0*/  ISETP.GE.AND P5, PT, R70, UR13, PT ;  /* 0x0000000d46007c0c */ /* 0x000fe4000bfa6270 */
[----:B------:R-:W-:Y:S02]  /*1cb0*/  LEA.HI R70, R0, 0x18, RZ, 0x1a ;  /* 0x0000001800467811 */ /* 0x000fe400078fd0ff */
[----:B------:R-:W-:Y:S02]  /*1cc0*/  IADD3 R72, P3, R11, R94, RZ ;  /* 0x0000005e0b487210 */ /* 0x000fe40007f7e0ff */
[----:B------:R-:W-:-:S02]  /*1cd0*/  ISETP.GE.AND P1, PT, R70, UR13, PT ;  /* 0x0000000d46007c0c */ /* 0x000fc4000bf26270 */
[----:B------:R-:W-:Y:S02]  /*1ce0*/  LEA.HI R70, R0, 0x28, RZ, 0x1a ;  /* 0x0000002800467811 */ /* 0x000fe400078fd0ff */
[----:B------:R-:W-:Y:S02]  /*1cf0*/  LOP3.LUT R71, R21, 0x10, RZ, 0xfc, !PT ;  /* 0x0000001015477812 */ /* 0x000fe400078efcff */
[----:B------:R-:W-:Y:S02]  /*1d00*/  PRMT R112, RZ, 0x7610, R112 ;  /* 0x00007610ff707816 */ /* 0x000fe40000000070 */
[----:B------:R-:W-:Y:S02]  /*1d10*/  LEA.HI.X.SX32 R73, R11, R108, 0x1, P3 ;  /* 0x0000006c0b497211 */ /* 0x000fe400018f0eff */
[----:B------:R-:W-:Y:S02]  /*1d20*/  ISETP.GE.AND P3, PT, R70, UR13, PT ;  /* 0x0000000d46007c0c */ /* 0x000fe4000bf66270 */
[----:B------:R-:W-:Y:S01]  /*1d30*/  LOP3.LUT R70, R21, 0x30, RZ, 0xfc, !PT ;  /* 0x0000003015467812 */ /* 0x000fe200078efcff */
[----:B------:R0:W2:Y:S01]  /*1d40*/  @!P4 LDG.E.U8 R112, desc[UR16][R72.64] ;  /* 0x000000104870c981 */ /* 0x0000a2000c1e1100 */
[----:B------:R-:W-:-:S02]  /*1d50*/  IADD3 R78, P6, R16, R94, RZ ;  /* 0x0000005e104e7210 */ /* 0x000fc40007fde0ff */
[----:B------:R-:W-:Y:S02]  /*1d60*/  ISETP.GE.AND P0, PT, R71, UR13, PT ;  /* 0x0000000d47007c0c */ /* 0x000fe4000bf06270 */
[----:B------:R-:W-:Y:S02]  /*1d70*/  LOP3.LUT R71, R21, 0x20, RZ, 0xfc, !PT ;  /* 0x0000002015477812 */ /* 0x000fe400078efcff */
[----:B------:R-:W-:Y:S02]  /*1d80*/  ISETP.GE.AND P4, PT, R70, UR13, PT ;  /* 0x0000000d46007c0c */ /* 0x000fe4000bf86270 */
[----:B------:R-:W-:Y:S02]  /*1d90*/  LEA.HI.X.SX32 R79, R16, R108, 0x1, P6 ;  /* 0x0000006c104f7211 */ /* 0x000fe400030f0eff */
[----:B------:R-:W-:Y:S02]  /*1da0*/  IADD3 R70, P6, R13, R94, RZ ;  /* 0x0000005e0d467210 */ /* 0x000fe40007fde0ff */
[----:B------:R-:W-:-:S02]  /*1db0*/  PRMT R114, RZ, 0x7610, R114 ;  /* 0x00007610ff727816 */ /* 0x000fc40000000072 */
[----:B------:R-:W-:Y:S02]  /*1dc0*/  ISETP.GE.AND P2, PT, R71, UR13, PT ;  /* 0x0000000d47007c0c */ /* 0x000fe4000bf46270 */
[----:B------:R-:W-:Y:S02]  /*1dd0*/  PRMT R93, RZ, 0x7610, R93 ;  /* 0x00007610ff5d7816 */ /* 0x000fe4000000005d */
[----:B------:R-:W-:Y:S01]  /*1de0*/  LEA.HI.X.SX32 R71, R13, R108, 0x1, P6 ;  /* 0x0000006c0d477211 */ /* 0x000fe200030f0eff */
[----:B------:R-:W3:Y:S01]  /*1df0*/  @!P5 LDG.E.U8 R114, desc[UR16][R78.64] ;  /* 0x000000104e72d981 */ /* 0x000ee2000c1e1100 */
[----:B------:R-:W-:Y:S02]  /*1e00*/  LEA.HI R74, R0, 0x38, RZ, 0x1a ;  /* 0x00000038004a7811 */ /* 0x000fe400078fd0ff */
[----:B------:R-:W-:Y:S01]  /*1e10*/  IADD3 R76, P6, R17, R94, RZ ;  /* 0x0000005e114c7210 */ /* 0x000fe20007fde0ff */
[----:B------:R1:W4:Y:S01]  /*1e20*/  @!P0 LDG.E.U8 R93, desc[UR16][R70.64] ;  /* 0x00000010465d8981 */ /* 0x000322000c1e1100 */
[----:B------:R-:W-:-:S02]  /*1e30*/  ISETP.GE.AND P5, PT, R74, UR13, PT ;  /* 0x0000000d4a007c0c */ /* 0x000fc4000bfa6270 */
[C---:B------:R-:W-:Y:S02]  /*1e40*/  IADD3 R74, P0, R14.reuse, R94, RZ ;  /* 0x0000005e0e4a7210 */ /* 0x040fe40007f1e0ff */
[----:B------:R-:W-:Y:S02]  /*1e50*/  PRMT R95, RZ, 0x7610, R95 ;  /* 0x00007610ff5f7816 */ /* 0x000fe4000000005f */
[----:B------:R-:W-:Y:S02]  /*1e60*/  PRMT R116, RZ, 0x7610, R116 ;  /* 0x00007610ff747816 */ /* 0x000fe40000000074 */
[-C--:B------:R-:W-:Y:S02]  /*1e70*/  LEA.HI.X.SX32 R77, R17, R108.reuse, 0x1, P6 ;  /* 0x0000006c114d7211 */ /* 0x080fe400030f0eff */
[----:B------:R-:W-:Y:S02]  /*1e80*/  LEA.HI.X.SX32 R75, R14, R108, 0x1, P0 ;  /* 0x0000006c0e4b7211 */ /* 0x000fe400000f0eff */
[-C--:B0-----:R-:W-:Y:S01]  /*1e90*/  IADD3 R72, P6, R18, R94.reuse, RZ ;  /* 0x0000005e12487210 */ /* 0x081fe20007fde0ff */
[----:B------:R0:W5:Y:S01]  /*1ea0*/  @!P1 LDG.E.U8 R95, desc[UR16][R76.64] ;  /* 0x000000104c5f9981 */ /* 0x000162000c1e1100 */
[----:B-1----:R-:W-:-:S03]  /*1eb0*/  IADD3 R70, P1, R15, R94, RZ ;  /* 0x0000005e0f467210 */ /* 0x002fc60007f3e0ff */
[----:B------:R1:W5:Y:S01]  /*1ec0*/  @!P2 LDG.E.U8 R116, desc[UR16][R74.64] ;  /* 0x000000104a74a981 */ /* 0x000362000c1e1100 */
[----:B------:R-:W-:Y:S02]  /*1ed0*/  IADD3 R78, P2, R19, R94, RZ ;  /* 0x0000005e134e7210 */ /* 0x000fe40007f5e0ff */
[----:B------:R-:W-:Y:S02]  /*1ee0*/  PRMT R118, RZ, 0x7610, R118 ;  /* 0x00007610ff767816 */ /* 0x000fe40000000076 */
[----:B------:R-:W-:Y:S02]  /*1ef0*/  PRMT R99, RZ, 0x7610, R99 ;  /* 0x00007610ff637816 */ /* 0x000fe40000000063 */
[----:B------:R-:W-:Y:S02]  /*1f00*/  PRMT R97, RZ, 0x7610, R97 ;  /* 0x00007610ff617816 */ /* 0x000fe40000000061 */
[-C--:B------:R-:W-:Y:S02]  /*1f10*/  LEA.HI.X.SX32 R73, R18, R108.reuse, 0x1, P6 ;  /* 0x0000006c12497211 */ /* 0x080fe400030f0eff */
[----:B------:R-:W-:-:S02]  /*1f20*/  LEA.HI.X.SX32 R71, R15, R108, 0x1, P1 ;  /* 0x0000006c0f477211 */ /* 0x000fc400008f0eff */
[----:B------:R-:W-:Y:S01]  /*1f30*/  LEA.HI.X.SX32 R79, R19, R108, 0x1, P2 ;  /* 0x0000006c134f7211 */ /* 0x000fe200010f0eff */
[----:B------:R-:W5:Y:S01]  /*1f40*/  @!P3 LDG.E.U8 R118, desc[UR16][R72.64] ;  /* 0x000000104876b981 */ /* 0x000f62000c1e1100 */
[----:B------:R-:W-:-:S03]  /*1f50*/  IADD3 RZ, P1, R110, R67, RZ ;  /* 0x000000436eff7210 */ /* 0x000fc60007f3e0ff */
[----:B------:R1:W5:Y:S04]  /*1f60*/  @!P4 LDG.E.U8 R99, desc[UR16][R70.64] ;  /* 0x000000104663c981 */ /* 0x000368000c1e1100 */
[----:B------:R-:W5:Y:S01]  /*1f70*/  @!P5 LDG.E.U8 R97, desc[UR16][R78.64] ;  /* 0x000000104e61d981 */ /* 0x000f62000c1e1100 */
[----:B------:R-:W-:Y:S01]  /*1f80*/  BAR.SYNC.DEFER_BLOCKING 0x0 ;  /* 0x0000000000007b1d */ /* 0x000fe20000010000 */
[----:B0-----:R-:W-:Y:S01]  /*1f90*/  IMAD.X R77, R7, 0x1, R96, P1 ;  /* 0x00000001074d7824 */ /* 0x001fe200008e0660 */
[----:B------:R-:W-:Y:S02]  /*1fa0*/  IADD3 RZ, P1, R110, R65, RZ ;  /* 0x000000416eff7210 */ /* 0x000fe40007f3e0ff */
[----:B------:R-:W-:-:S03]  /*1fb0*/  ISETP.GE.AND P0, PT, R20, UR13, PT ;  /* 0x0000000d14007c0c */ /* 0x000fc6000bf06270 */
[----:B-1----:R-:W-:Y:S01]  /*1fc0*/  IMAD.X R75, R7, 0x1, R92, P1 ;  /* 0x00000001074b7824 */ /* 0x002fe200008e065c */
[C---:B------:R-:W-:Y:S01]  /*1fd0*/  IADD3 R70, P1, R110.reuse, R83, RZ ;  /* 0x000000536e467210 */ /* 0x040fe20007f3e0ff */
[----:B------:R-:W-:Y:S01]  /*1fe0*/  IMAD.IADD R76, R110, 0x1, R67 ;  /* 0x000000016e4c7824 */ /* 0x000fe200078e0243 */
[----:B------:R-:W-:-:S03]  /*1ff0*/  PRMT R107, RZ, 0x7610, R107 ;  /* 0x00007610ff6b7816 */ /* 0x000fc6000000006b */
[C---:B------:R-:W-:Y:S01]  /*2000*/  IMAD.X R71, R7.reuse, 0x1, R100, P1 ;  /* 0x0000000107477824 */ /* 0x040fe200008e0664 */
[C---:B------:R-:W-:Y:S02]  /*2010*/  IADD3 R80, P1, R110.reuse, R85, RZ ;  /* 0x000000556e507210 */ /* 0x040fe40007f3e0ff */
[----:B------:R-:W-:Y:S02]  /*2020*/  IADD3 R72, P2, R110, R69, RZ ;  /* 0x000000456e487210 */ /* 0x000fe40007f5e0ff */
[----:B------:R-:W-:Y:S01]  /*2030*/  PRMT R103, RZ, 0x7610, R103 ;  /* 0x00007610ff677816 */ /* 0x000fe20000000067 */
[C---:B------:R-:W-:Y:S02]  /*2040*/  IMAD.X R81, R7.reuse, 0x1, R102, P1 ;  /* 0x0000000107517824 */ /* 0x040fe400008e0666 */
[----:B------:R-:W-:Y:S01]  /*2050*/  IMAD.X R73, R7, 0x1, R98, P2 ;  /* 0x0000000107497824 */ /* 0x000fe200010e0662 */
[----:B------:R0:W5:Y:S01]  /*2060*/  @!P0 LDG.E.U8 R107, desc[UR16][R76.64] ;  /* 0x000000104c6b8981 */ /* 0x000162000c1e1100 */
[----:B------:R-:W-:-:S03]  /*2070*/  PRMT R101, RZ, 0x7610, R101 ;  /* 0x00007610ff657816 */ /* 0x000fc60000000065 */
[----:B------:R1:W5:Y:S01]  /*2080*/  @!P0 LDG.E.U8 R103, desc[UR16][R72.64] ;  /* 0x0000001048678981 */ /* 0x000362000c1e1100 */
[----:B------:R-:W-:-:S03]  /*2090*/  PRMT R113, RZ, 0x7610, R113 ;  /* 0x00007610ff717816 */ /* 0x000fc60000000071 */
[----:B------:R1:W5:Y:S01]  /*20a0*/  @!P0 LDG.E.U8 R101, desc[UR16][R70.64] ;  /* 0x0000001046658981 */ /* 0x000362000c1e1100 */
[----:B0-----:R-:W-:-:S05]  /*20b0*/  IADD3 R76, P1, R110, R89, RZ ;  /* 0x000000596e4c7210 */ /* 0x001fca0007f3e0ff */
[C---:B------:R-:W-:Y:S01]  /*20c0*/  IMAD.X R77, R7.reuse, 0x1, R106, P1 ;  /* 0x00000001074d7824 */ /* 0x040fe200008e066a */
[C---:B-1----:R-:W-:Y:S02]  /*20d0*/  IADD3 R72, P1, R110.reuse, R55, RZ ;  /* 0x000000376e487210 */ /* 0x042fe40007f3e0ff */
[----:B------:R-:W-:Y:S02]  /*20e0*/  PRMT R109, RZ, 0x7610, R109 ;  /* 0x00007610ff6d7816 */ /* 0x000fe4000000006d */
[----:B------:R0:W5:Y:S01]  /*20f0*/  @!P0 LDG.E.U8 R113, desc[UR16][R76.64] ;  /* 0x000000104c718981 */ /* 0x000162000c1e1100 */
[C---:B------:R-:W-:Y:S01]  /*2100*/  IMAD.X R73, R7.reuse, 0x1, R64, P1 ;  /* 0x0000000107497824 */ /* 0x040fe200008e0640 */
[C---:B------:R-:W-:Y:S01]  /*2110*/  IADD3 R70, P1, R110.reuse, R57, RZ ;  /* 0x000000396e467210 */ /* 0x040fe20007f3e0ff */
[C---:B------:R-:W-:Y:S01]  /*2120*/  IMAD.IADD R74, R110.reuse, 0x1, R65 ;  /* 0x000000016e4a7824 */ /* 0x040fe200078e0241 */
[----:B------:R-:W-:Y:S01]  /*2130*/  PRMT R105, RZ, 0x7610, R105 ;  /* 0x00007610ff697816 */ /* 0x000fe20000000069 */
[----:B------:R1:W5:Y:S02]  /*2140*/  @!P0 LDG.E.U8 R109, desc[UR16][R80.64] ;  /* 0x00000010506d8981 */ /* 0x000364000c1e1100 */
[----:B------:R-:W-:Y:S01]  /*2150*/  IMAD.X R71, R7, 0x1, R68, P1 ;  /* 0x0000000107477824 */ /* 0x000fe200008e0644 */
[----:B0-----:R-:W-:-:S02]  /*2160*/  IADD3 R76, P1, R110, R58, RZ ;  /* 0x0000003a6e4c7210 */ /* 0x001fc40007f3e0ff */
[----:B------:R0:W5:Y:S01]  /*2170*/  @!P0 LDG.E.U8 R105, desc[UR16][R74.64] ;  /* 0x000000104a698981 */ /* 0x000162000c1e1100 */
[C---:B------:R-:W-:Y:S02]  /*2180*/  IADD3 R78, P2, R110.reuse, R87, RZ ;  /* 0x000000576e4e7210 */ /* 0x040fe40007f5e0ff */
[----:B------:R-:W-:Y:S01]  /*2190*/  PRMT R119, RZ, 0x7610, R119 ;  /* 0x00007610ff777816 */ /* 0x000fe20000000077 */
[C---:B------:R-:W-:Y:S01]  /*21a0*/  IMAD.X R77, R7.reuse, 0x1, R82, P1 ;  /* 0x00000001074d7824 */ /* 0x040fe200008e0652 */
[C---:B-1----:R-:W-:Y:S01]  /*21b0*/  IADD3 R80, P1, R110.reuse, R61, RZ ;  /* 0x0000003d6e507210 */ /* 0x042fe20007f3e0ff */
[C---:B------:R-:W-:Y:S01]  /*21c0*/  IMAD.X R79, R7.reuse, 0x1, R104, P2 ;  /* 0x00000001074f7824 */ /* 0x040fe200010e0668 */
[----:B------:R-:W-:Y:S02]  /*21d0*/  PRMT R111, RZ, 0x7610, R111 ;  /* 0x00007610ff6f7816 */ /* 0x000fe4000000006f */
[----:B------:R-:W-:Y:S01]  /*21e0*/  PRMT R117, RZ, 0x7610, R117 ;  /* 0x00007610ff757816 */ /* 0x000fe20000000075 */
[----:B------:R1:W5:Y:S01]  /*21f0*/  @!P0 LDG.E.U8 R119, desc[UR16][R70.64] ;  /* 0x0000001046778981 */ /* 0x000362000c1e1100 */
[----:B0-----:R-:W-:Y:S01]  /*2200*/  IADD3 R74, P2, R110, R56, RZ ;  /* 0x000000386e4a7210 */ /* 0x001fe20007f5e0ff */
[C---:B------:R-:W-:Y:S01]  /*2210*/  IMAD.X R81, R7.reuse, 0x1, R88, P1 ;  /* 0x0000000107517824 */ /* 0x040fe200008e0658 */
[----:B------:R-:W-:Y:S01]  /*2220*/  PRMT R115, RZ, 0x7610, R115 ;  /* 0x00007610ff737816 */ /* 0x000fe20000000073 */
[----:B------:R0:W5:Y:S02]  /*2230*/  @!P0 LDG.E.U8 R111, desc[UR16][R78.64] ;  /* 0x000000104e6f8981 */ /* 0x000164000c1e1100 */
[----:B------:R-:W-:-:S02]  /*2240*/  IMAD.X R75, R7, 0x1, R66, P2 ;  /* 0x00000001074b7824 */ /* 0x000fc400010e0642 */
[----:B------:R0:W5:Y:S01]  /*2250*/  @!P0 LDG.E.U8 R117, desc[UR16][R72.64] ;  /* 0x0000001048758981 */ /* 0x000162000c1e1100 */
[C---:B-1----:R-:W-:Y:S02]  /*2260*/  IADD3 R70, P1, R110.reuse, R63, RZ ;  /* 0x0000003f6e467210 */ /* 0x042fe40007f3e0ff */
[----:B------:R-:W-:Y:S01]  /*2270*/  PRMT R120, RZ, 0x7610, R120 ;  /* 0x00007610ff787816 */ /* 0x000fe20000000078 */
[----:B------:R1:W5:Y:S01]  /*2280*/  @!P0 LDG.E.U8 R115, desc[UR16][R74.64] ;  /* 0x000000104a738981 */ /* 0x000362000c1e1100 */
[C---:B0-----:R-:W-:Y:S01]  /*2290*/  IADD3 R78, P2, R110.reuse, R59, RZ ;  /* 0x0000003b6e4e7210 */ /* 0x041fe20007f5e0ff */
[----:B------:R-:W-:Y:S01]  /*22a0*/  IMAD.X R71, R7, 0x1, R90, P1 ;  /* 0x0000000107477824 */ /* 0x000fe200008e065a */
[----:B------:R-:W-:-:S03]  /*22b0*/  IADD3 R72, P1, R110, R60, RZ ;  /* 0x0000003c6e487210 */ /* 0x000fc60007f3e0ff */
[C---:B------:R-:W-:Y:S01]  /*22c0*/  IMAD.X R79, R7.reuse, 0x1, R84, P2 ;  /* 0x00000001074f7824 */ /* 0x040fe200010e0654 */
[----:B------:R-:W-:Y:S01]  /*22d0*/  PRMT R125, RZ, 0x7610, R125 ;  /* 0x00007610ff7d7816 */ /* 0x000fe2000000007d */
[----:B------:R0:W5:Y:S01]  /*22e0*/  @!P0 LDG.E.U8 R120, desc[UR16][R76.64] ;  /* 0x000000104c788981 */ /* 0x000162000c1e1100 */
[----:B------:R-:W-:Y:S01]  /*22f0*/  IMAD.X R73, R7, 0x1, R86, P1 ;  /* 0x0000000107497824 */ /* 0x000fe200008e0656 */
[----:B-1----:R-:W-:-:S03]  /*2300*/  IADD3 R74, P1, R110, R10, RZ ;  /* 0x0000000a6e4a7210 */ /* 0x002fc60007f3e0ff */
[----:B------:R1:W5:Y:S01]  /*2310*/  @!P0 LDG.E.U8 R125, desc[UR16][R78.64] ;  /* 0x000000104e7d8981 */ /* 0x000362000c1e1100 */
[----:B------:R-:W-:Y:S02]  /*2320*/  PRMT R123, RZ, 0x7610, R123 ;  /* 0x00007610ff7b7816 */ /* 0x000fe4000000007b */
[----:B------:R-:W-:Y:S01]  /*2330*/  PRMT R121, RZ, 0x7610, R121 ;  /* 0x00007610ff797816 */ /* 0x000fe20000000079 */
[----:B------:R-:W-:Y:S01]  /*2340*/  IMAD.X R75, R7, 0x1, R62, P1 ;  /* 0x00000001074b7824 */ /* 0x000fe200008e063e */
[----:B0-----:R-:W-:Y:S02]  /*2350*/  PRMT R77, RZ, 0x7610, R77 ;  /* 0x00007610ff4d7816 */ /* 0x001fe4000000004d */
[----:B------:R-:W5:Y:S01]  /*2360*/  @!P0 LDG.E.U8 R123, desc[UR16][R80.64] ;  /* 0x00000010507b8981 */ /* 0x000f62000c1e1100 */
[----:B-1----:R-:W-:-:S03]  /*2370*/  PRMT R79, RZ, 0x7610, R79 ;  /* 0x00007610ff4f7816 */ /* 0x002fc6000000004f */
[----:B------:R-:W5:Y:S04]  /*2380*/  @!P0 LDG.E.U8 R121, desc[UR16][R70.64] ;  /* 0x0000001046798981 */ /* 0x000f68000c1e1100 */
[----:B------:R-:W5:Y:S04]  /*2390*/  @!P0 LDG.E.U8 R77, desc[UR16][R72.64] ;  /* 0x00000010484d8981 */ /* 0x000f68000c1e1100 */
[----:B------:R-:W5:Y:S01]  /*23a0*/  @!P0 LDG.E.U8 R79, desc[UR16][R74.64] ;  /* 0x000000104a4f8981 */ /* 0x000f62000c1e1100 */
[----:B------:R-:W-:-:S04]  /*23b0*/  USHF.L.U32 UR6, UR14, 0x5, URZ ;  /* 0x000000050e067899 */ /* 0x000fc8000800063f */
[----:B------:R-:W-:-:S04]  /*23c0*/  ULOP3.LUT UR6, UR6, 0x180, URZ, 0xc0, !UPT ;  /* 0x0000018006067892 */ /* 0x000fc8000f8ec03f */
[----:B------:R-:W-:-:S04]  /*23d0*/  ULEA.HI UR6, UR12, UR6, URZ, 0x1c ;  /* 0x000000060c067291 */ /* 0x000fc8000f8fe03f */
[----:B------:R-:W-:Y:S01]  /*23e0*/  ULOP3.LUT UR6, UR6, 0x3fff, URZ, 0xc0, !UPT ;  /* 0x00003fff06067892 */ /* 0x000fe2000f8ec03f */
[----:B------:R-:W-:Y:S01]  /*23f0*/  UMOV UR20, UR4 ;  /* 0x0000000400147c82 */ /* 0x000fe20008000000 */
[----:B------:R-:W-:Y:S01]  /*2400*/  UMOV UR21, 0x80000020 ;  /* 0x8000002000157882 */ /* 0x000fe20000000000 */
[----:B------:R-:W-:-:S04]  /*2410*/  UMOV UR23, 0x80000020 ;  /* 0x8000002000177882 */ /* 0x000fc80000000000 */
[----:B------:R-:W-:Y:S01]  /*2420*/  UMOV UR22, UR6 ;  /* 0x0000000600167c82 */ /* 0x000fe20008000000 */
[----:B--2---:R0:W-:Y:S04]  /*2430*/  STS.U8 [R9+UR12+0x2000], R112 ;  /* 0x0020007009007988 */ /* 0x0041e8000800000c */
[----:B---3--:R0:W-:Y:S04]  /*2440*/  STS.U8 [R9+UR12+0x2008], R114 ;  /* 0x0020087209007988 */ /* 0x0081e8000800000c */
[----:B----4-:R0:W-:Y:S04]  /*2450*/  STS.U8 [R6+UR12+0x2000], R93 ;  /* 0x0020005d06007988 */ /* 0x0101e8000800000c */
[----:B-----5:R0:W-:Y:S04]  /*2460*/  STS.U8 [R6+UR12+0x2008], R95 ;  /* 0x0020085f06007988 */ /* 0x0201e8000800000c */
[----:B------:R0:W-:Y:S04]  /*2470*/  STS.U8 [R5+UR12+0x2000], R116 ;  /* 0x0020007405007988 */ /* 0x0001e8000800000c */
[----:B------:R0:W-:Y:S04]  /*2480*/  STS.U8 [R5+UR12+0x2008], R118 ;  /* 0x0020087605007988 */ /* 0x0001e8000800000c */
[----:B------:R0:W-:Y:S04]  /*2490*/  STS.U8 [R4+UR12+0x2000], R99 ;  /* 0x0020006304007988 */ /* 0x0001e8000800000c */
[----:B------:R0:W-:Y:S04]  /*24a0*/  STS.U8 [R4+UR12+0x2008], R97 ;  /* 0x0020086104007988 */ /* 0x0001e8000800000c */
[----:B------:R0:W-:Y:S04]  /*24b0*/  STS.U8 [R8+UR12+0xa00], R107 ;  /* 0x000a006b08007988 */ /* 0x0001e8000800000c */
[----:B------:R0:W-:Y:S04]  /*24c0*/  STS.U8 [R8+UR12+0x800], R103 ;  /* 0x0008006708007988 */ /* 0x0001e8000800000c */
[----:B------:R0:W-:Y:S04]  /*24d0*/  STS.U8 [R8+UR12+0x600], R101 ;  /* 0x0006006508007988 */ /* 0x0001e8000800000c */
[----:B------:R0:W-:Y:S04]  /*24e0*/  STS.U8 [R8+UR12], R113 ;  /* 0x0000007108007988 */ /* 0x0001e8000800000c */
[----:B------:R0:W-:Y:S04]  /*24f0*/  STS.U8 [R8+UR12+0x400], R109 ;  /* 0x0004006d08007988 */ /* 0x0001e8000800000c */
        /* <DEDUP_REMOVED lines=10> */
[----:B------:R0:W-:Y:S01]  /*25a0*/  STS.U8 [R8+UR12+0x1e00], R79 ;  /* 0x001e004f08007988 */ /* 0x0001e2000800000c */
[----:B------:R1:W-:Y:S06]  /*25b0*/  MEMBAR.ALL.CTA ;  /* 0x0000000000007992 */ /* 0x0003ec0000008000 */
[----:B-1----:R-:W1:Y:S02]  /*25c0*/  FENCE.VIEW.ASYNC.S ;  /* 0x00000000000073c6 */ /* 0x002e640000000000 */
[----:B-1----:R-:W-:Y:S06]  /*25d0*/  BAR.SYNC.DEFER_BLOCKING 0x0 ;  /* 0x0000000000007b1d */ /* 0x002fec0000010000 */
[----:B------:R-:W-:-:S06]  /*25e0*/  WARPGROUP.ARRIVE ;  /* 0x00000000000079c5 */ /* 0x000fcc0000000000 */
[----:B------:R-:W-:Y:S01]  /*25f0*/  QGMMA.64x32x32.F32.E5M2.E5M2 R24, gdesc[UR20], R24 ;  /* 0x00600000141879f3 */ /* 0x000fe20008703818 */
[----:B------:R-:W-:Y:S01]  /*2600*/  UMOV UR10, 0xfffffffe ;  /* 0xfffffffe000a7882 */ /* 0x000fe20000000000 */
[----:B------:R-:W-:Y:S01]  /*2610*/  UMOV UR11, 0x7fffffdf ;  /* 0x7fffffdf000b7882 */ /* 0x000fe20000000000 */
[----:B------:R-:W-:Y:S02]  /*2620*/  UMOV UR7, URZ ;  /* 0x0000003f00077c82 */ /* 0x000fe40008000000 */
[----:B------:R-:W-:Y:S02]  /*2630*/  UIADD3.64 UR10, UR6, -UR10, URZ ;  /* 0x8000000a060a7297 */ /* 0x000fe4000fffe03f */
[----:B------:R-:W-:Y:S02]  /*2640*/  USHF.R.S32.HI UR6, URZ, 0x1f, UR15 ;  /* 0x0000001f3f067899 */ /* 0x000fe4000801140f */
[----:B------:R-:W-:Y:S01]  /*2650*/  IADD3 R57, P4, R57, UR15, RZ ;  /* 0x0000000f39397c10 */ /* 0x000fe2000ff9e0ff */
[----:B------:R-:W-:-:S03]  /*2660*/  VIADD R91, R91, 0xffffffff ;  /* 0xffffffff5b5b7836 */ /* 0x000fc60000000000 */
[----:B------:R-:W-:Y:S02]  /*2670*/  IADD3.X R68, R68, UR6, RZ, P4, !PT ;  /* 0x0000000644447c10 */ /* 0x000fe4000a7fe4ff */
[----:B------:R-:W-:Y:S01]  /*2680*/  IADD3 R67, P4, R67, UR15, RZ ;  /* 0x0000000f43437c10 */ /* 0x000fe2000ff9e0ff */
[----:B------:R-:W-:Y:S01]  /*2690*/  QGMMA.64x32x32.F32.E5M2.E5M2 R24, gdesc[UR8], R24, gsb0 ;  /* 0x00600000081879f3 */ /* 0x000fe20008003818 */
[----:B------:R-:W-:Y:S02]  /*26a0*/  IADD3 R10, P1, R10, UR15, RZ ;  /* 0x0000000f0a0a7c10 */ /* 0x000fe4000ff3e0ff */
[----:B------:R-:W-:Y:S02]  /*26b0*/  IADD3 R55, P2, R55, UR15, RZ ;  /* 0x0000000f37377c10 */ /* 0x000fe4000ff5e0ff */
[----:B------:R-:W-:Y:S02]  /*26c0*/  IADD3.X R96, R96, UR6, RZ, P4, !PT ;  /* 0x0000000660607c10 */ /* 0x000fe4000a7fe4ff */
[----:B------:R-:W-:-:S02]  /*26d0*/  ISETP.NE.U32.AND P4, PT, R91, RZ, PT ;  /* 0x000000ff5b00720c */ /* 0x000fc40003f85070 */
[----:B------:R-:W-:Y:S02]  /*26e0*/  IADD3 R56, P3, R56, UR15, RZ ;  /* 0x0000000f38387c10 */ /* 0x000fe4000ff7e0ff */
[----:B------:R-:W-:Y:S02]  /*26f0*/  IADD3.X R62, R62, UR6, RZ, P1, !PT ;  /* 0x000000063e3e7c10 */ /* 0x000fe40008ffe4ff */
[----:B------:R-:W-:Y:S02]  /*2700*/  IADD3.X R64, R64, UR6, RZ, P2, !PT ;  /* 0x0000000640407c10 */ /* 0x000fe400097fe4ff */
[----:B------:R-:W-:Y:S02]  /*2710*/  IADD3 R58, P5, R58, UR15, RZ ;  /* 0x0000000f3a3a7c10 */ /* 0x000fe4000ffbe0ff */
[----:B------:R-:W-:Y:S02]  /*2720*/  IADD3 R59, P6, R59, UR15, RZ ;  /* 0x0000000f3b3b7c10 */ /* 0x000fe4000ffde0ff */
[----:B------:R-:W-:-:S02]  /*2730*/  IADD3 R60, P0, R60, UR15, RZ ;  /* 0x0000000f3c3c7c10 */ /* 0x000fc4000ff1e0ff */
[----:B------:R-:W-:Y:S02]  /*2740*/  IADD3 R61, P1, R61, UR15, RZ ;  /* 0x0000000f3d3d7c10 */ /* 0x000fe4000ff3e0ff */
[----:B------:R-:W-:Y:S02]  /*2750*/  IADD3 R63, P2, R63, UR15, RZ ;  /* 0x0000000f3f3f7c10 */ /* 0x000fe4000ff5e0ff */
[----:B------:R-:W-:Y:S02]  /*2760*/  IADD3.X R66, R66, UR6, RZ, P3, !PT ;  /* 0x0000000642427c10 */ /* 0x000fe40009ffe4ff */
[----:B------:R-:W-:Y:S02]  /*2770*/  IADD3 R65, P3, R65, UR15, RZ ;  /* 0x0000000f41417c10 */ /* 0x000fe4000ff7e0ff */
[----:B------:R-:W-:Y:S02]  /*2780*/  IADD3.X R82, R82, UR6, RZ, P5, !PT ;  /* 0x0000000652527c10 */ /* 0x000fe4000affe4ff */
[----:B------:R-:W-:-:S02]  /*2790*/  IADD3.X R84, R84, UR6, RZ, P6, !PT ;  /* 0x0000000654547c10 */ /* 0x000fc4000b7fe4ff */
[----:B------:R-:W-:Y:S02]  /*27a0*/  IADD3.X R86, R86, UR6, RZ, P0, !PT ;  /* 0x0000000656567c10 */ /* 0x000fe400087fe4ff */
[----:B------:R-:W-:Y:S02]  /*27b0*/  IADD3.X R88, R88, UR6, RZ, P1, !PT ;  /* 0x0000000658587c10 */ /* 0x000fe40008ffe4ff */
[----:B------:R-:W-:Y:S02]  /*27c0*/  IADD3.X R90, R90, UR6, RZ, P2, !PT ;  /* 0x000000065a5a7c10 */ /* 0x000fe400097fe4ff */
[----:B------:R-:W-:Y:S02]  /*27d0*/  IADD3 R69, P5, R69, UR15, RZ ;  /* 0x0000000f45457c10 */ /* 0x000fe4000ffbe0ff */
[----:B------:R-:W-:Y:S02]  /*27e0*/  IADD3 R83, P6, R83, UR15, RZ ;  /* 0x0000000f53537c10 */ /* 0x000fe4000ffde0ff */
[----:B------:R-:W-:-:S02]  /*27f0*/  IADD3 R85, P0, R85, UR15, RZ ;  /* 0x0000000f55557c10 */ /* 0x000fc4000ff1e0ff */
[----:B------:R-:W-:Y:S02]  /*2800*/  IADD3 R87, P1, R87, UR15, RZ ;  /* 0x0000000f57577c10 */ /* 0x000fe4000ff3e0ff */
[----:B------:R-:W-:Y:S02]  /*2810*/  IADD3 R89, P2, R89, UR15, RZ ;  /* 0x0000000f59597c10 */ /* 0x000fe4000ff5e0ff */
[----:B------:R-:W-:Y:S01]  /*2820*/  IADD3.X R92, R92, UR6, RZ, P3, !PT ;  /* 0x000000065c5c7c10 */ /* 0x000fe20009ffe4ff */
[----:B------:R-:W-:Y:S01]  /*2830*/  UIADD3 UR13, UR13, -0x40, URZ ;  /* 0xffffffc00d0d7890 */ /* 0x000fe2000fffe03f */
[----:B------:R-:W-:Y:S02]  /*2840*/  IADD3 R94, P3, R12, R94, RZ ;  /* 0x0000005e0c5e7210 */ /* 0x000fe40007f7e0ff */
[----:B------:R-:W-:Y:S02]  /*2850*/  IADD3.X R98, R98, UR6, RZ, P5, !PT ;  /* 0x0000000662627c10 */ /* 0x000fe4000affe4ff */
[----:B------:R-:W-:-:S02]  /*2860*/  IADD3.X R100, R100, UR6, RZ, P6, !PT ;  /* 0x0000000664647c10 */ /* 0x000fc4000b7fe4ff */
[----:B------:R-:W-:Y:S02]  /*2870*/  IADD3.X R102, R102, UR6, RZ, P0, !PT ;  /* 0x0000000666667c10 */ /* 0x000fe400087fe4ff */
[----:B------:R-:W-:Y:S01]  /*2880*/  IADD3.X R104, R104, UR6, RZ, P1, !PT ;  /* 0x0000000668687c10 */ /* 0x000fe20008ffe4ff */
[----:B------:R-:W-:Y:S02]  /*2890*/  WARPGROUP.DEPBAR.LE gsb0, 0x0 ;  /* 0x00008000000079c5 */ /* 0x000fe40000010000 */
[----:B------:R-:W-:Y:S02]  /*28a0*/  IADD3.X R106, R106, UR6, RZ, P2, !PT ;  /* 0x000000066a6a7c10 */ /* 0x000fe400097fe4ff */
[----:B------:R-:W-:Y:S01]  /*28b0*/  LEA.HI.X.SX32 R108, R12, R108, 0x1, P3 ;  /* 0x0000006c0c6c7211 */ /* 0x000fe200018f0eff */
[----:B0-----:R-:W-:Y:S06]  /*28c0*/  @P4 BRA `(.L_x_1) ;  /* 0xfffffff000ec4947 */ /* 0x001fec000383ffff */
.L_x_0:
[----:B------:R-:W-:Y:S01]  /*28d0*/  F2FP.SATFINITE.E5M2.F32.PACK_AB_MERGE_C R24, R25, R24, RZ ;  /* 0x000000181918723e */ /* 0x000fe200048060ff */
[----:B------:R-:W-:Y:S01]  /*28e0*/  IMAD.SHL.U32 R0, R0, 0x2, RZ ;  /* 0x0000000200007824 */ /* 0x000fe200078e00ff */
[----:B------:R-:W-:Y:S01]  /*28f0*/  F2FP.SATFINITE.E5M2.F32.PACK_AB_MERGE_C R32, R33, R32, RZ ;  /* 0x000000202120723e */ /* 0x000fe200048060ff */
[----:B------:R-:W-:Y:S01]  /*2900*/  BAR.SYNC.DEFER_BLOCKING 0x0 ;  /* 0x0000000000007b1d */ /* 0x000fe20000010000 */
[----:B------:R-:W-:Y:S02]  /*2910*/  F2FP.SATFINITE.E5M2.F32.PACK_AB_MERGE_C R28, R29, R28, RZ ;  /* 0x0000001c1d1c723e */ /* 0x000fe400048060ff */
[----:B------:R-:W-:Y:S02]  /*2920*/  LOP3.LUT R24, R24, 0xffff, RZ, 0xc0, !PT ;  /* 0x0000ffff18187812 */ /* 0x000fe400078ec0ff */
[----:B------:R-:W-:Y:S01]  /*2930*/  LOP3.LUT R32, R32, 0xffff, RZ, 0xc0, !PT ;  /* 0x0000ffff20207812 */ /* 0x000fe200078ec0ff */
[----:B------:R-:W-:Y:S01]  /*2940*/  ULDC.64 UR6, c[0x0][0x228] ;  /* 0x00008a0000067ab9 */ /* 0x000fe20000000a00 */
[----:B------:R-:W-:Y:S01]  /*2950*/  LOP3.LUT R5, R28, 0xffff, RZ, 0xc0, !PT ;  /* 0x0000ffff1c057812 */ /* 0x000fe200078ec0ff */
[----:B------:R-:W-:Y:S01]  /*2960*/  ULDC UR4, c[0x0][0x244] ;  /* 0x0000910000047ab9 */ /* 0x000fe20000000800 */
[----:B------:R-:W-:-:S02]  /*2970*/  F2FP.SATFINITE.E5M2.F32.PACK_AB_MERGE_C R26, R27, R26, RZ ;  /* 0x0000001a1b1a723e */ /* 0x000fc400048060ff */
[----:B------:R-:W-:Y:S01]  /*2980*/  F2FP.SATFINITE.E5M2.F32.PACK_AB_MERGE_C R30, R31, R30, RZ ;  /* 0x0000001e1f1e723e */ /* 0x000fe200048060ff */
[----:B------:R-:W0:Y:S01]  /*2990*/  LDC R27, c[0x0][0x248] ;  /* 0x00009200ff1b7b82 */ /* 0x000e220000000800 */
[----:B------:R-:W-:Y:S02]  /*29a0*/  F2FP.SATFINITE.E5M2.F32.PACK_AB_MERGE_C R34, R35, R34, RZ ;  /* 0x000000222322723e */ /* 0x000fe400048060ff */
[----:B------:R-:W-:Y:S02]  /*29b0*/  LOP3.LUT R8, R3, 0x80, R0, 0xf8, !PT ;  /* 0x0000008003087812 */ /* 0x000fe400078ef800 */
[----:B------:R-:W-:Y:S02]  /*29c0*/  PRMT R3, R32, 0x3340, R1 ;  /* 0x0000334020037816 */ /* 0x000fe40000000001 */
[----:B------:R-:W-:Y:S02]  /*29d0*/  PRMT R0, R24, 0x3340, R5 ;  /* 0x0000334018007816 */ /* 0x000fe40000000005 */
[----:B------:R-:W-:-:S02]  /*29e0*/  LOP3.LUT R26, R26, 0xffff, RZ, 0xc0, !PT ;  /* 0x0000ffff1a1a7812 */ /* 0x000fc400078ec0ff */
[----:B------:R-:W-:Y:S02]  /*29f0*/  LOP3.LUT R7, R30, 0xffff, RZ, 0xc0, !PT ;  /* 0x0000ffff1e077812 */ /* 0x000fe400078ec0ff */
[----:B------:R-:W-:Y:S02]  /*2a00*/  LOP3.LUT R34, R34, 0xffff, RZ, 0xc0, !PT ;  /* 0x0000ffff22227812 */ /* 0x000fe400078ec0ff */
[----:B------:R-:W-:Y:S02]  /*2a10*/  PRMT R9, R0, 0x5410, R3 ;  /* 0x0000541000097816 */ /* 0x000fe40000000003 */
[----:B------:R-:W-:Y:S02]  /*2a20*/  SHF.R.U32.HI R4, RZ, 0x8, R5 ;  /* 0x00000008ff047819 */ /* 0x000fe40000011605 */
[----:B------:R-:W-:Y:S02]  /*2a30*/  SHF.R.U32.HI R0, RZ, 0x8, R24 ;  /* 0x00000008ff007819 */ /* 0x000fe40000011618 */
[----:B------:R-:W-:-:S02]  /*2a40*/  SHF.R.U32.HI R6, RZ, 0x8, R32 ;  /* 0x00000008ff067819 */ /* 0x000fc40000011620 */
[--C-:B------:R-:W-:Y:S01]  /*2a50*/  PRMT R10, R26, 0x3340, R7.reuse ;  /* 0x000033401a0a7816 */ /* 0x100fe20000000007 */
[-C--:B0-----:R-:W-:Y:S01]  /*2a60*/  IMAD R12, R48, R27.reuse, RZ ;  /* 0x0000001b300c7224 */ /* 0x081fe200078e02ff */
[----:B------:R-:W-:Y:S01]  /*2a70*/  SHF.R.U32.HI R5, RZ, 0x8, R7 ;  /* 0x00000008ff057819 */ /* 0x000fe20000011607 */
[----:B------:R-:W-:Y:S01]  /*2a80*/  IMAD R14, R49, R27, RZ ;  /* 0x0000001b310e7224 */ /* 0x000fe200078e02ff */
[----:B------:R-:W-:Y:S02]  /*2a90*/  SHF.R.U32.HI R3, RZ, 0x8, R26 ;  /* 0x00000008ff037819 */ /* 0x000fe4000001161a */
[----:B------:R-:W-:Y:S02]  /*2aa0*/  SHF.R.U32.HI R7, RZ, 0x8, R34 ;  /* 0x00000008ff077819 */ /* 0x000fe40000011622 */
[----:B------:R-:W-:Y:S02]  /*2ab0*/  LOP3.LUT R4, R4, 0xffff, RZ, 0xc0, !PT ;  /* 0x0000ffff04047812 */ /* 0x000fe400078ec0ff */
[----:B------:R-:W-:-:S02]  /*2ac0*/  LOP3.LUT R11, R0, 0xffff, RZ, 0xc0, !PT ;  /* 0x0000ffff000b7812 */ /* 0x000fc400078ec0ff */
[----:B------:R-:W-:Y:S02]  /*2ad0*/  LOP3.LUT R6, R6, 0xffff, RZ, 0xc0, !PT ;  /* 0x0000ffff06067812 */ /* 0x000fe400078ec0ff */
[----:B------:R-:W-:Y:S02]  /*2ae0*/  LOP3.LUT R5, R5, 0xffff, RZ, 0xc0, !PT ;  /* 0x0000ffff05057812 */ /* 0x000fe400078ec0ff */
[----:B------:R-:W-:Y:S02]  /*2af0*/  LOP3.LUT R0, R3, 0xffff, RZ, 0xc0, !PT ;  /* 0x0000ffff03007812 */ /* 0x000fe400078ec0ff */
[----:B------:R-:W-:Y:S02]  /*2b00*/  LOP3.LUT R7, R7, 0xffff, RZ, 0xc0, !PT ;  /* 0x0000ffff07077812 */ /* 0x000fe400078ec0ff */
[----:B------:R-:W-:Y:S02]  /*2b10*/  F2FP.SATFINITE.E5M2.F32.PACK_AB_MERGE_C R36, R37, R36, RZ ;  /* 0x000000242524723e */ /* 0x000fe400048060ff */
[----:B------:R-:W-:-:S02]  /*2b20*/  PRMT R4, R11, 0x3340, R4 ;  /* 0x000033400b047816 */ /* 0x000fc40000000004 */
[--C-:B------:R-:W-:Y:S02]  /*2b30*/  PRMT R3, R6, 0x3340, R1.reuse ;  /* 0x0000334006037816 */ /* 0x100fe40000000001 */
[----:B------:R-:W-:Y:S02]  /*2b40*/  F2FP.SATFINITE.E5M2.F32.PACK_AB_MERGE_C R38, R39, R38, RZ ;  /* 0x000000262726723e */ /* 0x000fe400048060ff */
[----:B------:R-:W-:Y:S02]  /*2b50*/  PRMT R13, R34, 0x3340, R1 ;  /* 0x00003340220d7816 */ /* 0x000fe40000000001 */
[----:B------:R-:W-:Y:S02]  /*2b60*/  PRMT R0, R0, 0x3340, R5 ;  /* 0x0000334000007816 */ /* 0x000fe40000000005 */
[----:B------:R-:W-:Y:S02]  /*2b70*/  PRMT R7, R7, 0x3340, R2 ;  /* 0x0000334007077816 */ /* 0x000fe40000000002 */
[----:B------:R-:W-:-:S02]  /*2b80*/  LOP3.LUT R36, R36, 0xffff, RZ, 0xc0, !PT ;  /* 0x0000ffff24247812 */ /* 0x000fc400078ec0ff */
[----:B------:R-:W-:Y:S02]  /*2b90*/  PRMT R3, R4, 0x5410, R3 ;  /* 0x0000541004037816 */ /* 0x000fe40000000003 */
[----:B------:R-:W-:Y:S02]  /*2ba0*/  PRMT R13, R10, 0x5410, R13 ;  /* 0x000054100a0d7816 */ /* 0x000fe4000000000d */
[----:B------:R-:W-:Y:S02]  /*2bb0*/  PRMT R7, R0, 0x5410, R7 ;  /* 0x0000541000077816 */ /* 0x000fe40000000007 */
[----:B------:R-:W-:Y:S02]  /*2bc0*/  LOP3.LUT R38, R38, 0xffff, RZ, 0xc0, !PT ;  /* 0x0000ffff26267812 */ /* 0x000fe400078ec0ff */
[--C-:B------:R-:W-:Y:S02]  /*2bd0*/  PRMT R9, R9, 0x4210, R36.reuse ;  /* 0x0000421009097816 */ /* 0x100fe40000000024 */
[----:B------:R-:W-:-:S02]  /*2be0*/  PRMT R3, R3, 0x5210, R36 ;  /* 0x0000521003037816 */ /* 0x000fc40000000024 */
[----:B------:R-:W-:Y:S01]  /*2bf0*/  LOP3.LUT R0, R8, 0x20, RZ, 0x3c, !PT ;  /* 0x0000002008007812 */ /* 0x000fe200078e3cff */
[----:B------:R-:W-:Y:S01]  /*2c00*/  STS [R8+UR12], R9 ;  /* 0x0000000908007988 */ /* 0x000fe2000800080c */
[--C-:B------:R-:W-:Y:S02]  /*2c10*/  PRMT R13, R13, 0x4210, R38.reuse ;  /* 0x000042100d0d7816 */ /* 0x100fe40000000026 */
[----:B------:R-:W-:Y:S01]  /*2c20*/  PRMT R7, R7, 0x5210, R38 ;  /* 0x0000521007077816 */ /* 0x000fe20000000026 */
[----:B------:R-:W-:Y:S01]  /*2c30*/  STS [R8+UR12+0x100], R3 ;  /* 0x0001000308007988 */ /* 0x000fe2000800080c */
[C---:B------:R-:W-:Y:S01]  /*2c40*/  ISETP.GE.AND P0, PT, R54.reuse, UR6, PT ;  /* 0x0000000636007c0c */ /* 0x040fe2000bf06270 */
[----:B------:R-:W-:Y:S01]  /*2c50*/  IMAD R54, R54, UR4, RZ ;  /* 0x0000000436367c24 */ /* 0x000fe2000f8e02ff */
[----:B------:R-:W-:Y:S01]  /*2c60*/  ULDC.64 UR4, c[0x0][0x220] ;  /* 0x0000880000047ab9 */ /* 0x000fe20000000a00 */
[----:B------:R-:W-:Y:S01]  /*2c70*/  STS [R0+UR12+0x800], R13 ;  /* 0x0008000d00007988 */ /* 0x000fe2000800080c */
[C---:B------:R-:W-:Y:S01]  /*2c80*/  ISETP.LT.AND P3, PT, R22.reuse, UR7, !P0 ;  /* 0x0000000716007c0c */ /* 0x040fe2000c761270 */
[----:B------:R-:W-:Y:S01]  /*2c90*/  IMAD R22, R22, R27, RZ ;  /* 0x0000001b16167224 */ /* 0x000fe200078e02ff */
[C---:B------:R-:W-:Y:S01]  /*2ca0*/  IADD3 R21, P1, R54.reuse, UR4, RZ ;  /* 0x0000000436157c10 */ /* 0x040fe2000ff3e0ff */
[----:B------:R0:W-:Y:S01]  /*2cb0*/  STS [R0+UR12+0x900], R7 ;  /* 0x0009000700007988 */ /* 0x0001e2000800080c */
[----:B------:R-:W-:Y:S02]  /*2cc0*/  BAR.SYNC.DEFER_BLOCKING 0x0 ;  /* 0x0000000000007b1d */ /* 0x000fe40000010000 */
[----:B------:R-:W-:-:S02]  /*2cd0*/  LEA.HI.X.SX32 R25, R54, UR5, 0x1, P1 ;  /* 0x0000000536197c11 */ /* 0x000fc400088f0eff */
[C---:B------:R-:W-:Y:S02]  /*2ce0*/  IADD3 R4, P1, R22.reuse, R21, RZ ;  /* 0x0000001516047210 */ /* 0x040fe40007f3e0ff */
[C---:B------:R-:W-:Y:S01]  /*2cf0*/  ISETP.LT.AND P2, PT, R23.reuse, UR7, !P0 ;  /* 0x0000000717007c0c */ /* 0x040fe2000c741270 */
[----:B------:R-:W-:Y:S01]  /*2d00*/  IMAD R23, R23, R27, RZ ;  /* 0x0000001b17177224 */ /* 0x000fe200078e02ff */
[----:B------:R-:W-:Y:S01]  /*2d10*/  LEA.HI.X.SX32 R5, R22, R25, 0x1, P1 ;  /* 0x0000001916057211 */ /* 0x000fe200008f0eff */
[----:B0-----:R-:W-:Y:S01]  /*2d20*/  IMAD R0, R44, R27, RZ ;  /* 0x0000001b2c007224 */ /* 0x001fe200078e02ff */
[----:B------:R-:W-:Y:S01]  /*2d30*/  ISETP.LT.AND P1, PT, R50, UR7, !P0 ;  /* 0x0000000732007c0c */ /* 0x000fe2000c721270 */
[----:B------:R-:W-:Y:S01]  /*2d40*/  IMAD R22, R27, 0x40, R22 ;  /* 0x000000401b167824 */ /* 0x000fe200078e0216 */
[----:B------:R-:W-:Y:S02]  /*2d50*/  IADD3 R6, P4, R23, R21, RZ ;  /* 0x0000001517067210 */ /* 0x000fe40007f9e0ff */
[----:B------:R-:W-:-:S02]  /*2d60*/  ISETP.LT.AND P5, PT, R51, UR7, !P0 ;  /* 0x0000000733007c0c */ /* 0x000fc4000c7a1270 */
[----:B------:R-:W-:Y:S02]  /*2d70*/  LEA.HI.X.SX32 R7, R23, R25, 0x1, P4 ;  /* 0x0000001917077211 */ /* 0x000fe400020f0eff */
[C---:B------:R-:W-:Y:S01]  /*2d80*/  ISETP.LT.AND P4, PT, R41.reuse, UR7, !P0 ;  /* 0x0000000729007c0c */ /* 0x040fe2000c781270 */
[----:B------:R-:W-:Y:S01]  /*2d90*/  IMAD R41, R41, R27, RZ ;  /* 0x0000001b29297224 */ /* 0x000fe200078e02ff */
[----:B------:R-:W0:Y:S04]  /*2da0*/  LDS R10, [R2+UR12] ;  /* 0x0000000c020a7984 */ /* 0x000e280008000800 */
[----:B------:R-:W-:Y:S04]  /*2db0*/  LDS R3, [R2+UR12+0x200] ;  /* 0x0002000c02037984 */ /* 0x000fe80008000800 */
[----:B------:R-:W-:Y:S04]  /*2dc0*/  LDS R15, [R2+UR12+0x400] ;  /* 0x0004000c020f7984 */ /* 0x000fe80008000800 */
[----:B------:R-:W1:Y:S01]  /*2dd0*/  LDS R16, [R2+UR12+0x600] ;  /* 0x0006000c02107984 */ /* 0x000e620008000800 */
[----:B0-----:R-:W-:-:S02]  /*2de0*/  PRMT R11, R10, 0x7770, RZ ;  /* 0x000077700a0b7816 */ /* 0x001fc400000000ff */
[C---:B------:R-:W-:Y:S02]  /*2df0*/  PRMT R13, R10.reuse, 0x7771, RZ ;  /* 0x000077710a0d7816 */ /* 0x040fe400000000ff */
[----:B------:R-:W-:Y:S01]  /*2e00*/  PRMT R17, R10, 0x7772, RZ ;  /* 0x000077720a117816 */ /* 0x000fe200000000ff */
[----:B------:R0:W-:Y:S01]  /*2e10*/  @P3 STG.E.U8 desc[UR16][R4.64], R11 ;  /* 0x0000000b04003986 */ /* 0x0001e2000c101110 */
[C---:B------:R-:W-:Y:S01]  /*2e20*/  ISETP.LT.AND P3, PT, R40.reuse, UR7, !P0 ;  /* 0x0000000728007c0c */ /* 0x040fe2000c761270 */
[-C--:B------:R-:W-:Y:S01]  /*2e30*/  IMAD R40, R40, R27.reuse, RZ ;  /* 0x0000001b28287224 */ /* 0x080fe200078e02ff */
[----:B------:R-:W-:Y:S01]  /*2e40*/  PRMT R19, R10, 0x7773, RZ ;  /* 0x000077730a137816 */ /* 0x000fe200000000ff */
[----:B------:R2:W-:Y:S01]  /*2e50*/  @P2 STG.E.U8 desc[UR16][R6.64], R13 ;  /* 0x0000000d06002986 */ /* 0x0005e2000c101110 */
[C---:B------:R-:W-:Y:S01]  /*2e60*/  ISETP.LT.AND P2, PT, R42.reuse, UR7, !P0 ;  /* 0x000000072a007c0c */ /* 0x040fe2000c741270 */
[----:B------:R-:W-:Y:S01]  /*2e70*/  IMAD R42, R42, R27, RZ ;  /* 0x0000001b2a2a7224 */ /* 0x000fe200078e02ff */
[----:B------:R-:W-:-:S02]  /*2e80*/  IADD3 R8, P6, R40, R21, RZ ;  /* 0x0000001528087210 */ /* 0x000fc40007fde0ff */
[----:B-1----:R-:W-:Y:S02]  /*2e90*/  PRMT R23, R16, 0x7772, RZ ;  /* 0x0000777210177816 */ /* 0x002fe400000000ff */
[----:B------:R-:W-:Y:S02]  /*2ea0*/  LEA.HI.X.SX32 R9, R40, R25, 0x1, P6 ;  /* 0x0000001928097211 */ /* 0x000fe400030f0eff */
[----:B0-----:R-:W-:-:S03]  /*2eb0*/  IADD3 R4, P6, R41, R21, RZ ;  /* 0x0000001529047210 */ /* 0x001fc60007fde0ff */
[----:B------:R0:W-:Y:S01]  /*2ec0*/  @P3 STG.E.U8 desc[UR16][R8.64], R17 ;  /* 0x0000001108003986 */ /* 0x0001e2000c101110 */
[----:B------:R-:W-:Y:S02]  /*2ed0*/  LEA.HI.X.SX32 R5, R41, R25, 0x1, P6 ;  /* 0x0000001929057211 */ /* 0x000fe400030f0eff */
[C---:B------:R-:W-:Y:S02]  /*2ee0*/  IADD3 R10, P3, R42.reuse, R21, RZ ;  /* 0x000000152a0a7210 */ /* 0x040fe40007f7e0ff */
[----:B--2---:R-:W-:Y:S01]  /*2ef0*/  PRMT R13, R3, 0x7770, RZ ;  /* 0x00007770030d7816 */ /* 0x004fe200000000ff */
[----:B------:R1:W-:Y:S01]  /*2f00*/  @P4 STG.E.U8 desc[UR16][R4.64], R19 ;  /* 0x0000001304004986 */ /* 0x0003e2000c101110 */
[C---:B------:R-:W-:Y:S01]  /*2f10*/  ISETP.LT.AND P4, PT, R43.reuse, UR7, !P0 ;  /* 0x000000072b007c0c */ /* 0x040fe2000c781270 */
[----:B------:R-:W-:Y:S01]  /*2f20*/  IMAD R43, R43, R27, RZ ;  /* 0x0000001b2b2b7224 */ /* 0x000fe200078e02ff */
[----:B------:R-:W-:Y:S02]  /*2f30*/  LEA.HI.X.SX32 R11, R42, R25, 0x1, P3 ;  /* 0x000000192a0b7211 */ /* 0x000fe400018f0eff */
[----:B------:R-:W-:-:S02]  /*2f40*/  ISETP.LT.AND P3, PT, R44, UR7, !P0 ;  /* 0x000000072c007c0c */ /* 0x000fc4000c761270 */
[CC--:B------:R-:W-:Y:S01]  /*2f50*/  IADD3 R6, P6, R43.reuse, R21.reuse, RZ ;  /* 0x000000152b067210 */ /* 0x0c0fe20007fde0ff */
[----:B------:R2:W-:Y:S01]  /*2f60*/  @P2 STG.E.U8 desc[UR16][R10.64], R13 ;  /* 0x0000000d0a002986 */ /* 0x0005e2000c101110 */
[C---:B0-----:R-:W-:Y:S02]  /*2f70*/  IADD3 R8, P2, R0.reuse, R21, RZ ;  /* 0x0000001500087210 */ /* 0x041fe40007f5e0ff */
[----:B------:R-:W-:Y:S02]  /*2f80*/  LEA.HI.X.SX32 R7, R43, R25, 0x1, P6 ;  /* 0x000000192b077211 */ /* 0x000fe400030f0eff */
[C---:B------:R-:W-:Y:S01]  /*2f90*/  ISETP.LT.AND P6, PT, R45.reuse, UR7, !P0 ;  /* 0x000000072d007c0c */ /* 0x040fe2000c7c1270 */
[----:B------:R-:W-:Y:S01]  /*2fa0*/  IMAD R45, R45, R27, RZ ;  /* 0x0000001b2d2d7224 */ /* 0x000fe200078e02ff */
[----:B------:R-:W-:Y:S02]  /*2fb0*/  PRMT R17, R3, 0x7771, RZ ;  /* 0x0000777103117816 */ /* 0x000fe400000000ff */
[----:B------:R-:W-:-:S02]  /*2fc0*/  LEA.HI.X.SX32 R9, R0, R25, 0x1, P2 ;  /* 0x0000001900097211 */ /* 0x000fc400010f0eff */
[----:B-1----:R-:W-:Y:S01]  /*2fd0*/  PRMT R19, R3, 0x7772, RZ ;  /* 0x0000777203137816 */ /* 0x002fe200000000ff */
[----:B------:R0:W-:Y:S01]  /*2fe0*/  @P4 STG.E.U8 desc[UR16][R6.64], R17 ;  /* 0x0000001106004986 */ /* 0x0001e2000c101110 */
[C---:B------:R-:W-:Y:S01]  /*2ff0*/  ISETP.LT.AND P2, PT, R46.reuse, UR7, !P0 ;  /* 0x000000072e007c0c */ /* 0x040fe2000c741270 */
[----:B------:R-:W-:Y:S01]  /*3000*/  IMAD R46, R46, R27, RZ ;  /* 0x0000001b2e2e7224 */ /* 0x000fe200078e02ff */
[CC--:B------:R-:W-:Y:S01]  /*3010*/  IADD3 R4, P4, R45.reuse, R21.reuse, RZ ;  /* 0x000000152d047210 */ /* 0x0c0fe20007f9e0ff */
[----:B------:R1:W-:Y:S01]  /*3020*/  @P3 STG.E.U8 desc[UR16][R8.64], R19 ;  /* 0x0000001308003986 */ /* 0x0003e2000c101110 */
[C---:B--2---:R-:W-:Y:S02]  /*3030*/  IADD3 R10, P3, R22.reuse, R21, RZ ;  /* 0x00000015160a7210 */ /* 0x044fe40007f7e0ff */
[-C--:B------:R-:W-:Y:S02]  /*3040*/  LEA.HI.X.SX32 R5, R45, R25.reuse, 0x1, P4 ;  /* 0x000000192d057211 */ /* 0x080fe400020f0eff */
[----:B------:R-:W-:Y:S01]  /*3050*/  LEA.HI.X.SX32 R11, R22, R25, 0x1, P3 ;  /* 0x00000019160b7211 */ /* 0x000fe200018f0eff */
[----:B------:R-:W-:Y:S01]  /*3060*/  IMAD R22, R27, 0x10, R22 ;  /* 0x000000101b167824 */ /* 0x000fe200078e0216 */
[----:B------:R-:W-:-:S02]  /*3070*/  PRMT R3, R3, 0x7773, RZ ;  /* 0x0000777303037816 */ /* 0x000fc400000000ff */
[C---:B0-----:R-:W-:Y:S01]  /*3080*/  IADD3 R6, P4, R46.reuse, R21, RZ ;  /* 0x000000152e067210 */ /* 0x041fe20007f9e0ff */
[----:B------:R-:W-:Y:S01]  /*3090*/  IMAD R0, R27, 0x10, R22 ;  /* 0x000000101b007824 */ /* 0x000fe200078e0216 */
[C---:B------:R-:W-:Y:S01]  /*30a0*/  PRMT R17, R15.reuse, 0x7771, RZ ;  /* 0x000077710f117816 */ /* 0x040fe200000000ff */
[----:B------:R0:W-:Y:S01]  /*30b0*/  @P6 STG.E.U8 desc[UR16][R4.64], R3 ;  /* 0x0000000304006986 */ /* 0x0001e2000c101110 */
[----:B-1----:R-:W-:Y:S01]  /*30c0*/  PRMT R9, R15, 0x7770, RZ ;  /* 0x000077700f097816 */ /* 0x002fe200000000ff */
[----:B------:R-:W-:Y:S01]  /*30d0*/  IMAD R13, R27, 0x10, R0 ;  /* 0x000000101b0d7824 */ /* 0x000fe200078e0200 */
[----:B------:R-:W-:Y:S02]  /*30e0*/  LEA.HI.X.SX32 R7, R46, R25, 0x1, P4 ;  /* 0x000000192e077211 */ /* 0x000fe400020f0eff */
[C---:B------:R-:W-:Y:S01]  /*30f0*/  ISETP.LT.AND P4, PT, R47.reuse, UR7, !P0 ;  /* 0x000000072f007c0c */ /* 0x040fe2000c781270 */
[----:B------:R-:W-:Y:S01]  /*3100*/  IMAD R47, R47, R27, RZ ;  /* 0x0000001b2f2f7224 */ /* 0x000fe200078e02ff */
[----:B------:R1:W-:Y:S01]  /*3110*/  @P1 STG.E.U8 desc[UR16][R10.64], R9 ;  /* 0x000000090a001986 */ /* 0x0003e2000c101110 */
[----:B------:R-:W-:-:S02]  /*3120*/  IADD3 R8, P1, R0, R21, RZ ;  /* 0x0000001500087210 */ /* 0x000fc40007f3e0ff */
[-C--:B------:R-:W-:Y:S01]  /*3130*/  IADD3 R2, P6, R22, R21.reuse, RZ ;  /* 0x0000001516027210 */ /* 0x080fe20007fde0ff */
[----:B------:R2:W-:Y:S01]  /*3140*/  @P2 STG.E.U8 desc[UR16][R6.64], R17 ;  /* 0x0000001106002986 */ /* 0x0005e2000c101110 */
[C---:B0-----:R-:W-:Y:S02]  /*3150*/  IADD3 R4, P2, R47.reuse, R21, RZ ;  /* 0x000000152f047210 */ /* 0x041fe40007f5e0ff */
[----:B------:R-:W-:Y:S02]  /*3160*/  ISETP.LT.AND P3, PT, R52, UR7, !P0 ;  /* 0x0000000734007c0c */ /* 0x000fe4000c761270 */
[-C--:B------:R-:W-:Y:S02]  /*3170*/  LEA.HI.X.SX32 R5, R47, R25.reuse, 0x1, P2 ;  /* 0x000000192f057211 */ /* 0x080fe400010f0eff */
[----:B------:R-:W-:Y:S02]  /*3180*/  LEA.HI.X.SX32 R3, R22, R25, 0x1, P6 ;  /* 0x0000001916037211 */ /* 0x000fe400030f0eff */
[----:B-1----:R-:W-:-:S02]  /*3190*/  IADD3 R10, P2, R13, R21, RZ ;  /* 0x000000150d0a7210 */ /* 0x002fc40007f5e0ff */
[-C--:B------:R-:W-:Y:S02]  /*31a0*/  LEA.HI.X.SX32 R9, R0, R25.reuse, 0x1, P1 ;  /* 0x0000001900097211 */ /* 0x080fe400008f0eff */
[----:B------:R-:W-:Y:S02]  /*31b0*/  LEA.HI.X.SX32 R11, R13, R25, 0x1, P2 ;  /* 0x000000190d0b7211 */ /* 0x000fe400010f0eff */
[----:B------:R-:W-:Y:S02]  /*31c0*/  ISETP.LT.AND P2, PT, R48, UR7, !P0 ;  /* 0x0000000730007c0c */ /* 0x000fe4000c741270 */
[----:B------:R-:W-:Y:S02]  /*31d0*/  ISETP.LT.AND P1, PT, R53, UR7, !P0 ;  /* 0x0000000735007c0c */ /* 0x000fe4000c721270 */
[----:B--2---:R-:W-:Y:S02]  /*31e0*/  IADD3 R6, P6, R12, R21, RZ ;  /* 0x000000150c067210 */ /* 0x004fe40007fde0ff */
[----:B------:R-:W-:-:S02]  /*31f0*/  ISETP.LT.AND P0, PT, R49, UR7, !P0 ;  /* 0x0000000731007c0c */ /* 0x000fc4000c701270 */
[C---:B------:R-:W-:Y:S02]  /*3200*/  PRMT R17, R15.reuse, 0x7772, RZ ;  /* 0x000077720f117816 */ /* 0x040fe400000000ff */
[----:B------:R-:W-:Y:S02]  /*3210*/  LEA.HI.X.SX32 R7, R12, R25, 0x1, P6 ;  /* 0x000000190c077211 */ /* 0x000fe400030f0eff */
[----:B------:R-:W-:Y:S01]  /*3220*/  PRMT R15, R15, 0x7773, RZ ;  /* 0x000077730f0f7816 */ /* 0x000fe200000000ff */
[----:B------:R0:W-:Y:S01]  /*3230*/  @P5 STG.E.U8 desc[UR16][R2.64], R17 ;  /* 0x0000001102005986 */ /* 0x0001e2000c101110 */
[----:B------:R-:W-:Y:S02]  /*3240*/  IADD3 R12, P6, R14, R21, RZ ;  /* 0x000000150e0c7210 */ /* 0x000fe40007fde0ff */
[C---:B------:R-:W-:Y:S01]  /*3250*/  PRMT R19, R16.reuse, 0x7770, RZ ;  /* 0x0000777010137816 */ /* 0x040fe200000000ff */
[----:B------:R0:W-:Y:S01]  /*3260*/  @P4 STG.E.U8 desc[UR16][R4.64], R15 ;  /* 0x0000000f04004986 */ /* 0x0001e2000c101110 */
[----:B------:R-:W-:-:S02]  /*3270*/  PRMT R21, R16, 0x7771, RZ ;  /* 0x0000777110157816 */ /* 0x000fc400000000ff */
[----:B------:R-:W-:Y:S01]  /*3280*/  LEA.HI.X.SX32 R13, R14, R25, 0x1, P6 ;  /* 0x000000190e0d7211 */ /* 0x000fe200030f0eff */
[----:B------:R0:W-:Y:S01]  /*3290*/  @P3 STG.E.U8 desc[UR16][R8.64], R19 ;  /* 0x0000001308003986 */ /* 0x0001e2000c101110 */
[----:B------:R-:W-:-:S03]  /*32a0*/  PRMT R25, R16, 0x7773, RZ ;  /* 0x0000777310197816 */ /* 0x000fc600000000ff */
[----:B------:R0:W-:Y:S04]  /*32b0*/  @P2 STG.E.U8 desc[UR16][R6.64], R21 ;  /* 0x0000001506002986 */ /* 0x0001e8000c101110 */
[----:B------:R0:W-:Y:S01]  /*32c0*/  @P1 STG.E.U8 desc[UR16][R10.64], R23 ;  /* 0x000000170a001986 */ /* 0x0001e2000c101110 */
[----:B------:R-:W-:Y:S05]  /*32d0*/  @!P0 EXIT ;  /* 0x000000000000894d */ /* 0x000fea0003800000 */
[----:B------:R-:W-:Y:S01]  /*32e0*/  STG.E.U8 desc[UR16][R12.64], R25 ;  /* 0x000000190c007986 */ /* 0x000fe2000c101110 */
[----:B------:R-:W-:Y:S05]  /*32f0*/  EXIT ;  /* 0x000000000000794d */ /* 0x000fea0003800000 */
.L_x_2:
[----:B------:R-:W-:-:S00]  /*3300*/  BRA `(.L_x_2) ;  /* 0xfffffffc00fc7947 */ /* 0x000fc0000383ffff */
[----:B------:R-:W-:-:S00]  /*3310*/  NOP ;  /* 0x0000000000007918 */ /* 0x000fc00000000000 */
        /* <DEDUP_REMOVED lines=14> */
.L_x_3:


//--------------------- .nv.shared.matmul_kernel  --------------------------
	.section	.nv.shared.matmul_kernel,"aw",@nobits
	.sectionflags	@""
	.align	16
	.zero		1024


//--------------------- .nv.shared.reserved.0     --------------------------
	.section	.nv.shared.reserved.0,"aw",@nobits
	.weak		__nv_reservedSMEM_offset_0_alias
	.size		__nv_reservedSMEM_offset_0_alias, 0, 0
	.other		__nv_reservedSMEM_offset_0_alias,@"STO_CUDA_RESERVED_SHARED STV_DEFAULT"
__nv_reservedSMEM_offset_0_alias:
	.zero		0


//--------------------- .nv.constant0.matmul_kernel --------------------------
	.section	.nv.constant0.matmul_kernel,"a",@progbits
	.sectionflags	@""
	.align	4
.nv.constant0.matmul_kernel:
	.zero		608


//--------------------- SYMBOLS --------------------------

	.type		.nv.reservedSmem.offset0,@object
	.size		.nv.reservedSmem.offset0,0x4
